//
// Generated by NVIDIA NVVM Compiler
//
// Compiler Build ID: CL-36424714
// Cuda compilation tools, release 13.0, V13.0.88
// Based on NVVM 20.0.0
//

.version 9.0
.target sm_100
.address_size 64

	// .globl	dvdiqqe_batch_f32

.visible .entry dvdiqqe_batch_f32(
	.param .u64 .ptr .align 1 dvdiqqe_batch_f32_param_0,
	.param .u64 .ptr .align 1 dvdiqqe_batch_f32_param_1,
	.param .u64 .ptr .align 1 dvdiqqe_batch_f32_param_2,
	.param .u32 dvdiqqe_batch_f32_param_3,
	.param .u64 .ptr .align 1 dvdiqqe_batch_f32_param_4,
	.param .u64 .ptr .align 1 dvdiqqe_batch_f32_param_5,
	.param .u64 .ptr .align 1 dvdiqqe_batch_f32_param_6,
	.param .u64 .ptr .align 1 dvdiqqe_batch_f32_param_7,
	.param .u32 dvdiqqe_batch_f32_param_8,
	.param .u32 dvdiqqe_batch_f32_param_9,
	.param .u32 dvdiqqe_batch_f32_param_10,
	.param .f32 dvdiqqe_batch_f32_param_11,
	.param .u32 dvdiqqe_batch_f32_param_12,
	.param .u64 .ptr .align 1 dvdiqqe_batch_f32_param_13,
	.param .u64 .ptr .align 1 dvdiqqe_batch_f32_param_14,
	.param .u64 .ptr .align 1 dvdiqqe_batch_f32_param_15,
	.param .u64 .ptr .align 1 dvdiqqe_batch_f32_param_16
)
{
	.reg .pred 	%p<79>;
	.reg .b16 	%rs<35>;
	.reg .b32 	%r<177>;
	.reg .b32 	%f<95>;
	.reg .b64 	%rd<118>;
	.reg .b64 	%fd<257>;

	ld.param.u64 	%rd56, [dvdiqqe_batch_f32_param_0];
	ld.param.u64 	%rd57, [dvdiqqe_batch_f32_param_1];
	ld.param.u64 	%rd58, [dvdiqqe_batch_f32_param_2];
	ld.param.u64 	%rd48, [dvdiqqe_batch_f32_param_4];
	ld.param.u64 	%rd49, [dvdiqqe_batch_f32_param_5];
	ld.param.u64 	%rd50, [dvdiqqe_batch_f32_param_6];
	ld.param.u64 	%rd51, [dvdiqqe_batch_f32_param_7];
	ld.param.u32 	%r83, [dvdiqqe_batch_f32_param_8];
	ld.param.u32 	%r81, [dvdiqqe_batch_f32_param_10];
	ld.param.u32 	%r82, [dvdiqqe_batch_f32_param_12];
	ld.param.u64 	%rd52, [dvdiqqe_batch_f32_param_13];
	ld.param.u64 	%rd53, [dvdiqqe_batch_f32_param_14];
	ld.param.u64 	%rd54, [dvdiqqe_batch_f32_param_15];
	ld.param.u64 	%rd55, [dvdiqqe_batch_f32_param_16];
	cvta.to.global.u64 	%rd102, %rd58;
	cvta.to.global.u64 	%rd106, %rd56;
	cvta.to.global.u64 	%rd101, %rd57;
	cvta.to.global.u64 	%rd4, %rd54;
	cvta.to.global.u64 	%rd5, %rd53;
	cvta.to.global.u64 	%rd6, %rd52;
	mov.u32 	%r1, %ctaid.x;
	setp.ge.s32 	%p1, %r1, %r83;
	@%p1 bra 	$L__BB0_55;
	ld.param.u32 	%r129, [dvdiqqe_batch_f32_param_9];
	cvta.to.global.u64 	%rd59, %rd48;
	cvta.to.global.u64 	%rd60, %rd49;
	cvta.to.global.u64 	%rd61, %rd50;
	cvta.to.global.u64 	%rd62, %rd51;
	mul.wide.u32 	%rd63, %r1, 4;
	add.s64 	%rd64, %rd59, %rd63;
	ld.global.nc.u32 	%r84, [%rd64];
	add.s64 	%rd65, %rd60, %rd63;
	ld.global.nc.u32 	%r85, [%rd65];
	add.s64 	%rd66, %rd61, %rd63;
	ld.global.nc.f32 	%f1, [%rd66];
	add.s64 	%rd67, %rd62, %rd63;
	ld.global.nc.f32 	%f2, [%rd67];
	min.s32 	%r86, %r84, %r85;
	setp.lt.s32 	%p2, %r86, 1;
	setp.ge.s32 	%p3, %r81, %r129;
	or.pred  	%p4, %p3, %p2;
	@%p4 bra 	$L__BB0_55;
	ld.param.u32 	%r130, [dvdiqqe_batch_f32_param_9];
	shl.b32 	%r4, %r84, 1;
	add.s32 	%r87, %r4, %r81;
	add.s32 	%r5, %r87, -1;
	mul.lo.s32 	%r88, %r130, %r1;
	mul.wide.s32 	%rd68, %r88, 4;
	add.s64 	%rd7, %rd6, %rd68;
	add.s64 	%rd8, %rd5, %rd68;
	add.s64 	%rd9, %rd4, %rd68;
	cvta.to.global.u64 	%rd69, %rd55;
	add.s64 	%rd104, %rd69, %rd68;
	mov.u32 	%r6, %tid.x;
	setp.ge.s32 	%p5, %r6, %r130;
	@%p5 bra 	$L__BB0_5;
	mov.u32 	%r7, %ntid.x;
	mov.u32 	%r138, %r6;
$L__BB0_4:
	ld.param.u32 	%r131, [dvdiqqe_batch_f32_param_9];
	mul.wide.s32 	%rd70, %r138, 4;
	add.s64 	%rd71, %rd7, %rd70;
	mov.b32 	%r89, 2143289344;
	st.global.u32 	[%rd71], %r89;
	add.s64 	%rd72, %rd8, %rd70;
	st.global.u32 	[%rd72], %r89;
	add.s64 	%rd73, %rd9, %rd70;
	st.global.u32 	[%rd73], %r89;
	add.s64 	%rd74, %rd104, %rd70;
	st.global.u32 	[%rd74], %r89;
	add.s32 	%r138, %r138, %r7;
	setp.lt.s32 	%p6, %r138, %r131;
	@%p6 bra 	$L__BB0_4;
$L__BB0_5:
	bar.sync 	0;
	setp.ne.s32 	%p7, %r6, 0;
	@%p7 bra 	$L__BB0_55;
	ld.param.u32 	%r132, [dvdiqqe_batch_f32_param_9];
	add.s32 	%r90, %r84, 1;
	cvt.rn.f64.u32 	%fd94, %r90;
	mov.f64 	%fd95, 0d4000000000000000;
	div.rn.f64 	%fd1, %fd95, %fd94;
	add.s32 	%r91, %r85, 1;
	cvt.rn.f64.u32 	%fd96, %r91;
	div.rn.f64 	%fd2, %fd95, %fd96;
	cvt.rn.f64.u32 	%fd97, %r4;
	div.rn.f64 	%fd3, %fd95, %fd97;
	setp.lt.s32 	%p8, %r132, 1;
	@%p8 bra 	$L__BB0_43;
	setp.eq.s32 	%p9, %r82, 0;
	@%p9 bra 	$L__BB0_15;
	ld.param.f32 	%f89, [dvdiqqe_batch_f32_param_11];
	ld.param.u32 	%r133, [dvdiqqe_batch_f32_param_9];
	neg.s32 	%r159, %r133;
	add.s32 	%r95, %r81, %r4;
	neg.s32 	%r157, %r95;
	mov.b32 	%r168, 0;
	mov.b16 	%rs32, 0;
	mov.f64 	%fd228, 0d0000000000000000;
	mov.f32 	%f94, 0f00000000;
	mov.b32 	%r158, 1;
	mov.b32 	%r156, -1;
	mov.u64 	%rd110, %rd7;
	mov.u64 	%rd112, %rd9;
	mov.u64 	%rd114, %rd8;
	mov.f32 	%f88, %f94;
	mov.f64 	%fd229, %fd228;
	mov.u32 	%r167, %r168;
	mov.f64 	%fd245, %fd228;
	mov.f64 	%fd244, %fd228;
	mov.u16 	%rs31, %rs32;
	mov.f64 	%fd232, %fd228;
	mov.u32 	%r165, %r168;
	mov.f64 	%fd242, %fd228;
	mov.f64 	%fd241, %fd228;
	mov.u32 	%r164, %r168;
	mov.f64 	%fd240, %fd228;
	mov.f64 	%fd239, %fd228;
	mov.f64 	%fd237, %fd228;
	mov.f64 	%fd238, %fd228;
$L__BB0_9:
	mov.f64 	%fd50, %fd232;
	mov.f32 	%f17, %f88;
	ld.global.nc.f32 	%f19, [%rd101];
	abs.f32 	%f33, %f19;
	setp.equ.f32 	%p10, %f33, 0f7F800000;
	@%p10 bra 	$L__BB0_78;
	ld.param.f32 	%f75, [dvdiqqe_batch_f32_param_11];
	ld.param.u32 	%r127, [dvdiqqe_batch_f32_param_3];
	setp.eq.s32 	%p11, %r127, 0;
	ld.global.nc.f32 	%f35, [%rd106];
	sub.f32 	%f36, %f19, %f35;
	abs.f32 	%f37, %f36;
	setp.lt.f32 	%p12, %f37, %f75;
	selp.f32 	%f89, %f89, %f36, %p12;
	mov.f32 	%f90, 0f7FC00000;
	@%p11 bra 	$L__BB0_12;
	ld.global.nc.f32 	%f90, [%rd102];
$L__BB0_12:
	ld.param.f32 	%f76, [dvdiqqe_batch_f32_param_11];
	abs.f32 	%f38, %f89;
	div.rn.f32 	%f39, %f38, %f76;
	abs.f32 	%f40, %f90;
	setp.equ.f32 	%p13, %f40, 0f7F800000;
	max.f32 	%f41, %f39, 0f00000000;
	selp.f32 	%f88, %f41, %f90, %p13;
	setp.eq.s32 	%p14, %r156, -1;
	selp.f32 	%f42, %f88, %f17, %p14;
	selp.f32 	%f43, %f19, %f94, %p14;
	setp.gt.f32 	%p15, %f88, %f42;
	sub.f32 	%f44, %f19, %f43;
	cvt.f64.f32 	%fd99, %f44;
	add.f64 	%fd100, %fd238, %fd99;
	selp.f64 	%fd238, %fd100, %fd238, %p15;
	setp.lt.f32 	%p16, %f88, %f42;
	sub.f64 	%fd101, %fd237, %fd99;
	selp.f64 	%fd237, %fd101, %fd237, %p16;
	add.s32 	%r96, %r158, -1;
	setp.lt.s32 	%p17, %r96, %r81;
	@%p17 bra 	$L__BB0_57;
	setp.ge.s32 	%p18, %r164, %r84;
	@%p18 bra 	$L__BB0_56;
	add.s32 	%r53, %r164, 1;
	cvt.rn.f64.s32 	%fd106, %r164;
	fma.rn.f64 	%fd107, %fd239, %fd106, %fd238;
	cvt.rn.f64.s32 	%fd108, %r53;
	div.rn.f64 	%fd239, %fd107, %fd108;
	fma.rn.f64 	%fd109, %fd240, %fd106, %fd237;
	div.rn.f64 	%fd240, %fd109, %fd108;
	mov.u32 	%r164, %r53;
	bra.uni 	$L__BB0_57;
$L__BB0_15:
	ld.param.f32 	%f82, [dvdiqqe_batch_f32_param_11];
	ld.param.u32 	%r134, [dvdiqqe_batch_f32_param_9];
	neg.s32 	%r142, %r134;
	add.s32 	%r110, %r81, %r4;
	neg.s32 	%r140, %r110;
	mov.f64 	%fd218, 0d0000000000000000;
	mov.b32 	%r151, 0;
	mov.b16 	%rs27, 0;
	mov.f32 	%f80, 0f00000000;
	mov.b32 	%r141, 1;
	mov.b32 	%r139, -1;
	mov.u64 	%rd103, %rd7;
	mov.u64 	%rd105, %rd9;
	mov.u64 	%rd107, %rd8;
	mov.f32 	%f81, %f80;
	mov.u32 	%r150, %r151;
	mov.f64 	%fd217, %fd218;
	mov.u16 	%rs26, %rs27;
	mov.f64 	%fd205, %fd218;
	mov.u32 	%r153, %r151;
	mov.f64 	%fd215, %fd218;
	mov.f64 	%fd214, %fd218;
	mov.u32 	%r147, %r151;
	mov.f64 	%fd213, %fd218;
	mov.f64 	%fd212, %fd218;
	mov.f64 	%fd210, %fd218;
	mov.f64 	%fd211, %fd218;
$L__BB0_16:
	mov.f64 	%fd6, %fd205;
	mov.f32 	%f4, %f81;
	ld.global.nc.f32 	%f6, [%rd101];
	abs.f32 	%f55, %f6;
	setp.equ.f32 	%p41, %f55, 0f7F800000;
	@%p41 bra 	$L__BB0_42;
	ld.param.f32 	%f78, [dvdiqqe_batch_f32_param_11];
	ld.param.u32 	%r128, [dvdiqqe_batch_f32_param_3];
	setp.eq.s32 	%p42, %r128, 0;
	ld.global.nc.f32 	%f57, [%rd106];
	sub.f32 	%f58, %f6, %f57;
	abs.f32 	%f59, %f58;
	setp.lt.f32 	%p43, %f59, %f78;
	selp.f32 	%f82, %f82, %f58, %p43;
	mov.f32 	%f83, 0f7FC00000;
	@%p42 bra 	$L__BB0_19;
	ld.global.nc.f32 	%f83, [%rd102];
$L__BB0_19:
	ld.param.f32 	%f79, [dvdiqqe_batch_f32_param_11];
	abs.f32 	%f60, %f82;
	div.rn.f32 	%f61, %f60, %f79;
	abs.f32 	%f62, %f83;
	setp.equ.f32 	%p44, %f62, 0f7F800000;
	max.f32 	%f63, %f61, 0f00000000;
	selp.f32 	%f81, %f63, %f83, %p44;
	setp.eq.s32 	%p45, %r139, -1;
	selp.f32 	%f64, %f81, %f4, %p45;
	selp.f32 	%f65, %f6, %f80, %p45;
	setp.gt.f32 	%p46, %f81, %f64;
	sub.f32 	%f66, %f6, %f65;
	cvt.f64.f32 	%fd153, %f66;
	add.f64 	%fd154, %fd211, %fd153;
	selp.f64 	%fd211, %fd154, %fd211, %p46;
	setp.lt.f32 	%p47, %f81, %f64;
	sub.f64 	%fd155, %fd210, %fd153;
	selp.f64 	%fd210, %fd155, %fd210, %p47;
	add.s32 	%r111, %r141, -1;
	setp.lt.s32 	%p48, %r111, %r81;
	@%p48 bra 	$L__BB0_23;
	setp.lt.s32 	%p49, %r147, %r84;
	@%p49 bra 	$L__BB0_22;
	mul.f64 	%fd156, %fd1, %fd211;
	mov.f64 	%fd157, 0d3FF0000000000000;
	sub.f64 	%fd158, %fd157, %fd1;
	fma.rn.f64 	%fd212, %fd158, %fd212, %fd156;
	mul.f64 	%fd159, %fd1, %fd210;
	fma.rn.f64 	%fd213, %fd158, %fd213, %fd159;
	bra.uni 	$L__BB0_23;
$L__BB0_22:
	add.s32 	%r22, %r147, 1;
	cvt.rn.f64.s32 	%fd160, %r147;
	fma.rn.f64 	%fd161, %fd212, %fd160, %fd211;
	cvt.rn.f64.s32 	%fd162, %r22;
	div.rn.f64 	%fd212, %fd161, %fd162;
	fma.rn.f64 	%fd163, %fd213, %fd160, %fd210;
	div.rn.f64 	%fd213, %fd163, %fd162;
	mov.u32 	%r147, %r22;
$L__BB0_23:
	add.s32 	%r112, %r141, -1;
	setp.lt.s32 	%p50, %r112, %r81;
	@%p50 bra 	$L__BB0_27;
	setp.lt.s32 	%p51, %r153, %r85;
	@%p51 bra 	$L__BB0_26;
	sub.f64 	%fd164, %fd211, %fd212;
	mul.f64 	%fd165, %fd2, %fd164;
	mov.f64 	%fd166, 0d3FF0000000000000;
	sub.f64 	%fd167, %fd166, %fd2;
	fma.rn.f64 	%fd214, %fd167, %fd214, %fd165;
	sub.f64 	%fd168, %fd210, %fd213;
	mul.f64 	%fd169, %fd2, %fd168;
	fma.rn.f64 	%fd215, %fd167, %fd215, %fd169;
	bra.uni 	$L__BB0_27;
$L__BB0_26:
	add.s32 	%r24, %r153, 1;
	cvt.rn.f64.s32 	%fd170, %r153;
	sub.f64 	%fd171, %fd211, %fd212;
	fma.rn.f64 	%fd172, %fd214, %fd170, %fd171;
	cvt.rn.f64.s32 	%fd173, %r24;
	div.rn.f64 	%fd214, %fd172, %fd173;
	sub.f64 	%fd174, %fd210, %fd213;
	fma.rn.f64 	%fd175, %fd215, %fd170, %fd174;
	div.rn.f64 	%fd215, %fd175, %fd173;
	mov.u32 	%r153, %r24;
$L__BB0_27:
	shl.b32 	%r113, %r84, 1;
	add.s32 	%r26, %r113, -1;
	sub.f64 	%fd205, %fd214, %fd215;
	cvt.rn.f32.f64 	%f11, %fd205;
	st.global.f32 	[%rd103], %f11;
	and.b16  	%rs19, %rs26, 255;
	setp.eq.s16 	%p52, %rs19, 0;
	selp.f64 	%fd176, %fd205, %fd6, %p52;
	sub.f64 	%fd177, %fd205, %fd176;
	abs.f64 	%fd28, %fd177;
	add.s32 	%r114, %r141, -1;
	setp.le.s32 	%p53, %r114, %r81;
	@%p53 bra 	$L__BB0_34;
	setp.lt.s32 	%p54, %r150, %r26;
	@%p54 bra 	$L__BB0_30;
	mul.f64 	%fd178, %fd3, %fd28;
	mov.f64 	%fd179, 0d3FF0000000000000;
	sub.f64 	%fd180, %fd179, %fd3;
	fma.rn.f64 	%fd217, %fd180, %fd217, %fd178;
	bra.uni 	$L__BB0_31;
$L__BB0_30:
	add.s32 	%r27, %r150, 1;
	cvt.rn.f64.s32 	%fd181, %r150;
	fma.rn.f64 	%fd182, %fd217, %fd181, %fd28;
	cvt.rn.f64.s32 	%fd183, %r27;
	div.rn.f64 	%fd217, %fd182, %fd183;
	mov.u32 	%r150, %r27;
$L__BB0_31:
	and.b16  	%rs20, %rs27, 255;
	setp.eq.s16 	%p55, %rs20, 0;
	selp.b32 	%r151, 0, %r151, %p55;
	setp.lt.s32 	%p56, %r151, %r26;
	@%p56 bra 	$L__BB0_33;
	mul.f64 	%fd184, %fd3, %fd217;
	mov.f64 	%fd185, 0d3FF0000000000000;
	sub.f64 	%fd186, %fd185, %fd3;
	fma.rn.f64 	%fd218, %fd186, %fd218, %fd184;
	mov.b16 	%rs27, 1;
	bra.uni 	$L__BB0_34;
$L__BB0_33:
	add.s32 	%r30, %r151, 1;
	cvt.rn.f64.s32 	%fd187, %r151;
	fma.rn.f64 	%fd188, %fd218, %fd187, %fd217;
	cvt.rn.f64.s32 	%fd189, %r30;
	div.rn.f64 	%fd218, %fd188, %fd189;
	mov.b16 	%rs27, 1;
	mov.u32 	%r151, %r30;
$L__BB0_34:
	setp.eq.s32 	%p57, %r140, -1;
	setp.gt.s32 	%p58, %r151, 0;
	and.pred  	%p59, %p57, %p58;
	@%p59 bra 	$L__BB0_39;
	add.s32 	%r115, %r141, -1;
	setp.le.s32 	%p60, %r115, %r5;
	setp.lt.s32 	%p61, %r151, %r26;
	or.pred  	%p62, %p60, %p61;
	@%p62 bra 	$L__BB0_40;
	cvt.f64.f32 	%fd190, %f1;
	mul.f64 	%fd191, %fd218, %fd190;
	ld.global.f32 	%f67, [%rd107+-4];
	cvt.f64.f32 	%fd192, %f67;
	setp.gt.f64 	%p63, %fd205, %fd192;
	add.f64 	%fd193, %fd205, %fd191;
	sub.f64 	%fd194, %fd205, %fd191;
	selp.f64 	%fd195, %fd194, %fd193, %p63;
	selp.f64 	%fd196, %fd192, %fd193, %p63;
	selp.f64 	%fd197, %fd194, %fd192, %p63;
	setp.gt.f64 	%p64, %fd196, %fd197;
	cvt.rn.f32.f64 	%f68, %fd195;
	selp.f32 	%f69, %f67, %f68, %p64;
	st.global.f32 	[%rd107], %f69;
	ld.global.f32 	%f12, [%rd105+-4];
	cvt.f64.f32 	%fd36, %f12;
	setp.gt.f64 	%p65, %fd205, %fd36;
	@%p65 bra 	$L__BB0_38;
	cvt.f64.f32 	%fd198, %f2;
	fma.rn.f64 	%fd199, %fd218, %fd198, %fd205;
	setp.gt.f64 	%p66, %fd199, %fd36;
	cvt.rn.f32.f64 	%f70, %fd199;
	selp.f32 	%f71, %f12, %f70, %p66;
	st.global.f32 	[%rd105], %f71;
	bra.uni 	$L__BB0_40;
$L__BB0_38:
	cvt.f64.f32 	%fd200, %f2;
	mul.f64 	%fd201, %fd218, %fd200;
	sub.f64 	%fd202, %fd205, %fd201;
	setp.lt.f64 	%p67, %fd202, %fd36;
	cvt.rn.f32.f64 	%f72, %fd202;
	selp.f32 	%f73, %f12, %f72, %p67;
	st.global.f32 	[%rd105], %f73;
	bra.uni 	$L__BB0_40;
$L__BB0_39:
	mul.wide.u32 	%rd78, %r5, 4;
	add.s64 	%rd79, %rd8, %rd78;
	st.global.f32 	[%rd79], %f11;
	add.s64 	%rd80, %rd9, %rd78;
	st.global.f32 	[%rd80], %f11;
$L__BB0_40:
	add.s32 	%r116, %r141, -1;
	setp.lt.s32 	%p68, %r116, %r5;
	mov.b16 	%rs26, 1;
	mov.f32 	%f80, %f6;
	@%p68 bra 	$L__BB0_42;
	mov.b32 	%r117, 0;
	st.global.u32 	[%rd104], %r117;
$L__BB0_42:
	add.s32 	%r142, %r142, 1;
	setp.ne.s32 	%p69, %r142, 0;
	add.s32 	%r141, %r141, 1;
	add.s32 	%r140, %r140, 1;
	add.s32 	%r139, %r139, -1;
	add.s64 	%rd107, %rd107, 4;
	add.s64 	%rd106, %rd106, 4;
	add.s64 	%rd105, %rd105, 4;
	add.s64 	%rd104, %rd104, 4;
	add.s64 	%rd103, %rd103, 4;
	add.s64 	%rd102, %rd102, 4;
	add.s64 	%rd101, %rd101, 4;
	@%p69 bra 	$L__BB0_16;
$L__BB0_43:
	ld.param.u32 	%r135, [dvdiqqe_batch_f32_param_9];
	min.s32 	%r118, %r135, %r5;
	setp.lt.s32 	%p70, %r118, 1;
	@%p70 bra 	$L__BB0_55;
	ld.param.u32 	%r136, [dvdiqqe_batch_f32_param_9];
	min.u32 	%r41, %r136, %r5;
	and.b32  	%r42, %r41, 7;
	setp.lt.u32 	%p71, %r41, 8;
	mov.b32 	%r174, 0;
	@%p71 bra 	$L__BB0_47;
	ld.param.u64 	%rd100, [dvdiqqe_batch_f32_param_15];
	ld.param.u64 	%rd99, [dvdiqqe_batch_f32_param_14];
	ld.param.u64 	%rd98, [dvdiqqe_batch_f32_param_13];
	ld.param.u32 	%r137, [dvdiqqe_batch_f32_param_9];
	mov.u32 	%r120, %ctaid.x;
	mul.lo.s32 	%r121, %r137, %r120;
	and.b32  	%r174, %r41, 2147483640;
	neg.s32 	%r173, %r174;
	mul.wide.s32 	%rd81, %r121, 4;
	add.s64 	%rd82, %rd81, 16;
	cvta.to.global.u64 	%rd83, %rd98;
	add.s64 	%rd117, %rd83, %rd82;
	cvta.to.global.u64 	%rd84, %rd99;
	add.s64 	%rd116, %rd84, %rd82;
	cvta.to.global.u64 	%rd85, %rd100;
	add.s64 	%rd115, %rd85, %rd82;
$L__BB0_46:
	.pragma "nounroll";
	mov.b32 	%r122, 2143289344;
	st.global.u32 	[%rd117+-16], %r122;
	st.global.u32 	[%rd116+-16], %r122;
	st.global.u32 	[%rd115+-16], %r122;
	st.global.u32 	[%rd117+-12], %r122;
	st.global.u32 	[%rd116+-12], %r122;
	st.global.u32 	[%rd115+-12], %r122;
	st.global.u32 	[%rd117+-8], %r122;
	st.global.u32 	[%rd116+-8], %r122;
	st.global.u32 	[%rd115+-8], %r122;
	st.global.u32 	[%rd117+-4], %r122;
	st.global.u32 	[%rd116+-4], %r122;
	st.global.u32 	[%rd115+-4], %r122;
	st.global.u32 	[%rd117], %r122;
	st.global.u32 	[%rd116], %r122;
	st.global.u32 	[%rd115], %r122;
	st.global.u32 	[%rd117+4], %r122;
	st.global.u32 	[%rd116+4], %r122;
	st.global.u32 	[%rd115+4], %r122;
	st.global.u32 	[%rd117+8], %r122;
	st.global.u32 	[%rd116+8], %r122;
	st.global.u32 	[%rd115+8], %r122;
	st.global.u32 	[%rd117+12], %r122;
	st.global.u32 	[%rd116+12], %r122;
	st.global.u32 	[%rd115+12], %r122;
	add.s32 	%r173, %r173, 8;
	add.s64 	%rd117, %rd117, 32;
	add.s64 	%rd116, %rd116, 32;
	add.s64 	%rd115, %rd115, 32;
	setp.ne.s32 	%p72, %r173, 0;
	@%p72 bra 	$L__BB0_46;
$L__BB0_47:
	setp.eq.s32 	%p73, %r42, 0;
	@%p73 bra 	$L__BB0_55;
	and.b32  	%r74, %r41, 3;
	setp.lt.u32 	%p74, %r42, 4;
	@%p74 bra 	$L__BB0_50;
	mul.wide.u32 	%rd86, %r174, 4;
	add.s64 	%rd87, %rd7, %rd86;
	mov.b32 	%r123, 2143289344;
	st.global.u32 	[%rd87], %r123;
	add.s64 	%rd88, %rd8, %rd86;
	st.global.u32 	[%rd88], %r123;
	add.s64 	%rd89, %rd9, %rd86;
	st.global.u32 	[%rd89], %r123;
	st.global.u32 	[%rd87+4], %r123;
	st.global.u32 	[%rd88+4], %r123;
	st.global.u32 	[%rd89+4], %r123;
	st.global.u32 	[%rd87+8], %r123;
	st.global.u32 	[%rd88+8], %r123;
	st.global.u32 	[%rd89+8], %r123;
	st.global.u32 	[%rd87+12], %r123;
	st.global.u32 	[%rd88+12], %r123;
	st.global.u32 	[%rd89+12], %r123;
	add.s32 	%r174, %r174, 4;
$L__BB0_50:
	setp.eq.s32 	%p75, %r74, 0;
	@%p75 bra 	$L__BB0_55;
	setp.eq.s32 	%p76, %r74, 1;
	@%p76 bra 	$L__BB0_53;
	mul.wide.u32 	%rd90, %r174, 4;
	add.s64 	%rd91, %rd7, %rd90;
	mov.b32 	%r124, 2143289344;
	st.global.u32 	[%rd91], %r124;
	add.s64 	%rd92, %rd8, %rd90;
	st.global.u32 	[%rd92], %r124;
	add.s64 	%rd93, %rd9, %rd90;
	st.global.u32 	[%rd93], %r124;
	st.global.u32 	[%rd91+4], %r124;
	st.global.u32 	[%rd92+4], %r124;
	st.global.u32 	[%rd93+4], %r124;
	add.s32 	%r174, %r174, 2;
$L__BB0_53:
	and.b32  	%r125, %r41, 1;
	setp.eq.b32 	%p77, %r125, 1;
	not.pred 	%p78, %p77;
	@%p78 bra 	$L__BB0_55;
	mul.wide.u32 	%rd94, %r174, 4;
	add.s64 	%rd95, %rd7, %rd94;
	mov.b32 	%r126, 2143289344;
	st.global.u32 	[%rd95], %r126;
	add.s64 	%rd96, %rd8, %rd94;
	st.global.u32 	[%rd96], %r126;
	add.s64 	%rd97, %rd9, %rd94;
	st.global.u32 	[%rd97], %r126;
$L__BB0_55:
	ret;
$L__BB0_56:
	mul.f64 	%fd102, %fd1, %fd238;
	mov.f64 	%fd103, 0d3FF0000000000000;
	sub.f64 	%fd104, %fd103, %fd1;
	fma.rn.f64 	%fd239, %fd104, %fd239, %fd102;
	mul.f64 	%fd105, %fd1, %fd237;
	fma.rn.f64 	%fd240, %fd104, %fd240, %fd105;
$L__BB0_57:
	add.s32 	%r97, %r158, -1;
	setp.lt.s32 	%p19, %r97, %r81;
	@%p19 bra 	$L__BB0_61;
	setp.ge.s32 	%p20, %r165, %r85;
	@%p20 bra 	$L__BB0_60;
	add.s32 	%r55, %r165, 1;
	cvt.rn.f64.s32 	%fd116, %r165;
	sub.f64 	%fd117, %fd238, %fd239;
	fma.rn.f64 	%fd118, %fd241, %fd116, %fd117;
	cvt.rn.f64.s32 	%fd119, %r55;
	div.rn.f64 	%fd241, %fd118, %fd119;
	sub.f64 	%fd120, %fd237, %fd240;
	fma.rn.f64 	%fd121, %fd242, %fd116, %fd120;
	div.rn.f64 	%fd242, %fd121, %fd119;
	mov.u32 	%r165, %r55;
	bra.uni 	$L__BB0_61;
$L__BB0_60:
	sub.f64 	%fd110, %fd238, %fd239;
	mul.f64 	%fd111, %fd2, %fd110;
	mov.f64 	%fd112, 0d3FF0000000000000;
	sub.f64 	%fd113, %fd112, %fd2;
	fma.rn.f64 	%fd241, %fd113, %fd241, %fd111;
	sub.f64 	%fd114, %fd237, %fd240;
	mul.f64 	%fd115, %fd2, %fd114;
	fma.rn.f64 	%fd242, %fd113, %fd242, %fd115;
$L__BB0_61:
	sub.f64 	%fd232, %fd241, %fd242;
	cvt.rn.f32.f64 	%f24, %fd232;
	st.global.f32 	[%rd110], %f24;
	and.b16  	%rs12, %rs31, 255;
	setp.eq.s16 	%p21, %rs12, 0;
	selp.f64 	%fd122, %fd232, %fd50, %p21;
	sub.f64 	%fd123, %fd232, %fd122;
	abs.f64 	%fd72, %fd123;
	add.s32 	%r98, %r158, -1;
	setp.le.s32 	%p22, %r98, %r81;
	@%p22 bra 	$L__BB0_68;
	shl.b32 	%r99, %r84, 1;
	add.s32 	%r100, %r99, -1;
	setp.ge.s32 	%p23, %r167, %r100;
	@%p23 bra 	$L__BB0_64;
	add.s32 	%r166, %r167, 1;
	cvt.rn.f64.s32 	%fd127, %r167;
	fma.rn.f64 	%fd128, %fd244, %fd127, %fd72;
	cvt.rn.f64.s32 	%fd129, %r166;
	div.rn.f64 	%fd244, %fd128, %fd129;
	bra.uni 	$L__BB0_65;
$L__BB0_64:
	mul.f64 	%fd124, %fd3, %fd72;
	mov.f64 	%fd125, 0d3FF0000000000000;
	sub.f64 	%fd126, %fd125, %fd3;
	fma.rn.f64 	%fd244, %fd126, %fd244, %fd124;
	mov.u32 	%r166, %r167;
$L__BB0_65:
	and.b16  	%rs13, %rs32, 255;
	setp.eq.s16 	%p24, %rs13, 0;
	selp.b32 	%r59, 0, %r168, %p24;
	shl.b32 	%r101, %r84, 1;
	add.s32 	%r102, %r101, -1;
	setp.ge.s32 	%p25, %r59, %r102;
	@%p25 bra 	$L__BB0_67;
	add.s32 	%r168, %r59, 1;
	cvt.rn.f64.s32 	%fd133, %r59;
	fma.rn.f64 	%fd134, %fd245, %fd133, %fd244;
	cvt.rn.f64.s32 	%fd135, %r168;
	div.rn.f64 	%fd245, %fd134, %fd135;
	mov.b16 	%rs32, 1;
	mov.u32 	%r167, %r166;
	bra.uni 	$L__BB0_68;
$L__BB0_67:
	mul.f64 	%fd130, %fd3, %fd244;
	mov.f64 	%fd131, 0d3FF0000000000000;
	sub.f64 	%fd132, %fd131, %fd3;
	fma.rn.f64 	%fd245, %fd132, %fd245, %fd130;
	mov.b16 	%rs32, 1;
	mov.u32 	%r167, %r166;
	mov.u32 	%r168, %r59;
$L__BB0_68:
	setp.ne.s32 	%p26, %r157, -1;
	setp.lt.s32 	%p27, %r168, 1;
	or.pred  	%p28, %p26, %p27;
	@%p28 bra 	$L__BB0_70;
	mul.wide.u32 	%rd75, %r5, 4;
	add.s64 	%rd76, %rd8, %rd75;
	st.global.f32 	[%rd76], %f24;
	add.s64 	%rd77, %rd9, %rd75;
	st.global.f32 	[%rd77], %f24;
	bra.uni 	$L__BB0_74;
$L__BB0_70:
	add.s32 	%r103, %r158, -1;
	setp.le.s32 	%p29, %r103, %r5;
	shl.b32 	%r104, %r84, 1;
	add.s32 	%r105, %r104, -1;
	setp.lt.s32 	%p30, %r168, %r105;
	or.pred  	%p31, %p29, %p30;
	@%p31 bra 	$L__BB0_74;
	cvt.f64.f32 	%fd136, %f1;
	mul.f64 	%fd137, %fd245, %fd136;
	ld.global.f32 	%f45, [%rd114+-4];
	cvt.f64.f32 	%fd138, %f45;
	setp.gt.f64 	%p32, %fd232, %fd138;
	add.f64 	%fd139, %fd232, %fd137;
	sub.f64 	%fd140, %fd232, %fd137;
	selp.f64 	%fd141, %fd140, %fd139, %p32;
	selp.f64 	%fd142, %fd138, %fd139, %p32;
	selp.f64 	%fd143, %fd140, %fd138, %p32;
	setp.gt.f64 	%p33, %fd142, %fd143;
	cvt.rn.f32.f64 	%f46, %fd141;
	selp.f32 	%f47, %f45, %f46, %p33;
	st.global.f32 	[%rd114], %f47;
	ld.global.f32 	%f25, [%rd112+-4];
	cvt.f64.f32 	%fd80, %f25;
	setp.leu.f64 	%p34, %fd232, %fd80;
	@%p34 bra 	$L__BB0_73;
	cvt.f64.f32 	%fd146, %f2;
	mul.f64 	%fd147, %fd245, %fd146;
	sub.f64 	%fd148, %fd232, %fd147;
	setp.lt.f64 	%p36, %fd148, %fd80;
	cvt.rn.f32.f64 	%f50, %fd148;
	selp.f32 	%f51, %f25, %f50, %p36;
	st.global.f32 	[%rd112], %f51;
	bra.uni 	$L__BB0_74;
$L__BB0_73:
	cvt.f64.f32 	%fd144, %f2;
	fma.rn.f64 	%fd145, %fd245, %fd144, %fd232;
	setp.gt.f64 	%p35, %fd145, %fd80;
	cvt.rn.f32.f64 	%f48, %fd145;
	selp.f32 	%f49, %f25, %f48, %p35;
	st.global.f32 	[%rd112], %f49;
$L__BB0_74:
	add.s32 	%r106, %r158, -1;
	setp.lt.s32 	%p37, %r106, %r5;
	mov.b16 	%rs31, 1;
	mov.f32 	%f94, %f19;
	@%p37 bra 	$L__BB0_78;
	abs.f32 	%f53, %f24;
	setp.equ.f32 	%p38, %f53, 0f7F800000;
	add.f64 	%fd149, %fd229, %fd232;
	add.f64 	%fd150, %fd228, 0d3FF0000000000000;
	selp.f64 	%fd229, %fd229, %fd149, %p38;
	selp.f64 	%fd228, %fd228, %fd150, %p38;
	setp.leu.f64 	%p39, %fd228, 0d0000000000000000;
	mov.f32 	%f91, 0f7FC00000;
	@%p39 bra 	$L__BB0_77;
	div.rn.f64 	%fd151, %fd229, %fd228;
	cvt.rn.f32.f64 	%f91, %fd151;
$L__BB0_77:
	st.global.f32 	[%rd104], %f91;
	mov.f32 	%f94, %f19;
$L__BB0_78:
	add.s32 	%r159, %r159, 1;
	setp.eq.s32 	%p40, %r159, 0;
	add.s32 	%r158, %r158, 1;
	add.s32 	%r157, %r157, 1;
	add.s32 	%r156, %r156, -1;
	add.s64 	%rd114, %rd114, 4;
	add.s64 	%rd106, %rd106, 4;
	add.s64 	%rd112, %rd112, 4;
	add.s64 	%rd104, %rd104, 4;
	add.s64 	%rd110, %rd110, 4;
	add.s64 	%rd102, %rd102, 4;
	add.s64 	%rd101, %rd101, 4;
	@%p40 bra 	$L__BB0_43;
	bra.uni 	$L__BB0_9;

}
	// .globl	dvdiqqe_many_series_one_param_f32
.visible .entry dvdiqqe_many_series_one_param_f32(
	.param .u64 .ptr .align 1 dvdiqqe_many_series_one_param_f32_param_0,
	.param .u64 .ptr .align 1 dvdiqqe_many_series_one_param_f32_param_1,
	.param .u64 .ptr .align 1 dvdiqqe_many_series_one_param_f32_param_2,
	.param .u32 dvdiqqe_many_series_one_param_f32_param_3,
	.param .u64 .ptr .align 1 dvdiqqe_many_series_one_param_f32_param_4,
	.param .u32 dvdiqqe_many_series_one_param_f32_param_5,
	.param .u32 dvdiqqe_many_series_one_param_f32_param_6,
	.param .f32 dvdiqqe_many_series_one_param_f32_param_7,
	.param .f32 dvdiqqe_many_series_one_param_f32_param_8,
	.param .f32 dvdiqqe_many_series_one_param_f32_param_9,
	.param .u32 dvdiqqe_many_series_one_param_f32_param_10,
	.param .u32 dvdiqqe_many_series_one_param_f32_param_11,
	.param .u32 dvdiqqe_many_series_one_param_f32_param_12,
	.param .u64 .ptr .align 1 dvdiqqe_many_series_one_param_f32_param_13,
	.param .u64 .ptr .align 1 dvdiqqe_many_series_one_param_f32_param_14,
	.param .u64 .ptr .align 1 dvdiqqe_many_series_one_param_f32_param_15,
	.param .u64 .ptr .align 1 dvdiqqe_many_series_one_param_f32_param_16
)
{
	.reg .pred 	%p<55>;
	.reg .b16 	%rs<19>;
	.reg .b32 	%r<146>;
	.reg .b32 	%f<50>;
	.reg .b64 	%rd<133>;
	.reg .b64 	%fd<134>;

	ld.param.u32 	%r67, [dvdiqqe_many_series_one_param_f32_param_5];
	ld.param.u32 	%r68, [dvdiqqe_many_series_one_param_f32_param_6];
	ld.param.f32 	%f17, [dvdiqqe_many_series_one_param_f32_param_8];
	ld.param.f32 	%f18, [dvdiqqe_many_series_one_param_f32_param_9];
	ld.param.u32 	%r70, [dvdiqqe_many_series_one_param_f32_param_11];
	ld.param.u32 	%r71, [dvdiqqe_many_series_one_param_f32_param_12];
	ld.param.u64 	%rd12, [dvdiqqe_many_series_one_param_f32_param_13];
	ld.param.u64 	%rd13, [dvdiqqe_many_series_one_param_f32_param_14];
	ld.param.u64 	%rd14, [dvdiqqe_many_series_one_param_f32_param_15];
	ld.param.u64 	%rd15, [dvdiqqe_many_series_one_param_f32_param_16];
	cvta.to.global.u64 	%rd1, %rd15;
	cvta.to.global.u64 	%rd2, %rd14;
	cvta.to.global.u64 	%rd3, %rd13;
	cvta.to.global.u64 	%rd4, %rd12;
	min.s32 	%r72, %r67, %r68;
	min.s32 	%r73, %r72, %r70;
	min.s32 	%r74, %r73, %r71;
	setp.lt.s32 	%p1, %r74, 1;
	@%p1 bra 	$L__BB1_34;
	mov.u32 	%r1, %tid.x;
	and.b32  	%r2, %r1, 31;
	mov.u32 	%r3, %ntid.x;
	setp.lt.u32 	%p2, %r3, 32;
	@%p2 bra 	$L__BB1_34;
	shr.u32 	%r4, %r3, 5;
	shr.u32 	%r75, %r1, 5;
	shl.b32 	%r76, %r67, 1;
	add.s32 	%r5, %r76, -1;
	add.s32 	%r77, %r67, 1;
	cvt.rn.f64.u32 	%fd57, %r77;
	mov.f64 	%fd58, 0d4000000000000000;
	div.rn.f64 	%fd1, %fd58, %fd57;
	add.s32 	%r78, %r68, 1;
	cvt.rn.f64.u32 	%fd59, %r78;
	div.rn.f64 	%fd2, %fd58, %fd59;
	cvt.rn.f64.u32 	%fd60, %r76;
	div.rn.f64 	%fd3, %fd58, %fd60;
	mov.f64 	%fd61, 0d3FF0000000000000;
	sub.f64 	%fd4, %fd61, %fd3;
	mov.u32 	%r79, %ctaid.x;
	mad.lo.s32 	%r119, %r4, %r79, %r75;
	setp.ge.s32 	%p3, %r119, %r70;
	@%p3 bra 	$L__BB1_34;
	cvt.f64.f32 	%fd5, %f17;
	not.b32 	%r80, %r2;
	add.s32 	%r7, %r71, %r80;
	mov.u32 	%r81, %nctaid.x;
	mul.lo.s32 	%r8, %r4, %r81;
$L__BB1_4:
	ld.param.u64 	%rd132, [dvdiqqe_many_series_one_param_f32_param_4];
	setp.ge.u32 	%p4, %r2, %r71;
	cvta.to.global.u64 	%rd16, %rd132;
	mul.wide.s32 	%rd17, %r119, 4;
	add.s64 	%rd18, %rd16, %rd17;
	ld.global.nc.u32 	%r82, [%rd18];
	add.s32 	%r11, %r82, %r5;
	@%p4 bra 	$L__BB1_13;
	setp.lt.u32 	%p5, %r7, 96;
	mov.u32 	%r126, %r2;
	@%p5 bra 	$L__BB1_8;
	shr.u32 	%r83, %r7, 5;
	add.s32 	%r84, %r83, 1;
	and.b32  	%r85, %r84, 268435452;
	neg.s32 	%r120, %r85;
	or.b32  	%r86, %r2, 64;
	mad.lo.s32 	%r124, %r70, %r86, %r119;
	or.b32  	%r87, %r2, 96;
	mad.lo.s32 	%r123, %r70, %r87, %r119;
	or.b32  	%r88, %r2, 32;
	mad.lo.s32 	%r122, %r70, %r88, %r119;
	mad.lo.s32 	%r121, %r70, %r2, %r119;
	mov.u32 	%r126, %r2;
$L__BB1_7:
	.pragma "nounroll";
	mul.wide.s32 	%rd19, %r121, 4;
	add.s64 	%rd20, %rd4, %rd19;
	mov.b32 	%r89, 2143289344;
	st.global.u32 	[%rd20], %r89;
	add.s64 	%rd21, %rd3, %rd19;
	st.global.u32 	[%rd21], %r89;
	add.s64 	%rd22, %rd2, %rd19;
	st.global.u32 	[%rd22], %r89;
	add.s64 	%rd23, %rd1, %rd19;
	st.global.u32 	[%rd23], %r89;
	mul.wide.s32 	%rd24, %r122, 4;
	add.s64 	%rd25, %rd4, %rd24;
	st.global.u32 	[%rd25], %r89;
	add.s64 	%rd26, %rd3, %rd24;
	st.global.u32 	[%rd26], %r89;
	add.s64 	%rd27, %rd2, %rd24;
	st.global.u32 	[%rd27], %r89;
	add.s64 	%rd28, %rd1, %rd24;
	st.global.u32 	[%rd28], %r89;
	mul.wide.s32 	%rd29, %r124, 4;
	add.s64 	%rd30, %rd4, %rd29;
	st.global.u32 	[%rd30], %r89;
	add.s64 	%rd31, %rd3, %rd29;
	st.global.u32 	[%rd31], %r89;
	add.s64 	%rd32, %rd2, %rd29;
	st.global.u32 	[%rd32], %r89;
	add.s64 	%rd33, %rd1, %rd29;
	st.global.u32 	[%rd33], %r89;
	mul.wide.s32 	%rd34, %r123, 4;
	add.s64 	%rd35, %rd4, %rd34;
	st.global.u32 	[%rd35], %r89;
	add.s64 	%rd36, %rd3, %rd34;
	st.global.u32 	[%rd36], %r89;
	add.s64 	%rd37, %rd2, %rd34;
	st.global.u32 	[%rd37], %r89;
	add.s64 	%rd38, %rd1, %rd34;
	st.global.u32 	[%rd38], %r89;
	add.s32 	%r126, %r126, 128;
	shl.b32 	%r90, %r70, 7;
	add.s32 	%r124, %r124, %r90;
	add.s32 	%r123, %r123, %r90;
	add.s32 	%r122, %r122, %r90;
	add.s32 	%r121, %r121, %r90;
	add.s32 	%r120, %r120, 4;
	setp.ne.s32 	%p6, %r120, 0;
	@%p6 bra 	$L__BB1_7;
$L__BB1_8:
	shr.u32 	%r91, %r7, 5;
	add.s32 	%r92, %r91, 1;
	and.b32  	%r93, %r92, 3;
	setp.eq.s32 	%p7, %r93, 0;
	@%p7 bra 	$L__BB1_13;
	and.b32  	%r94, %r7, 96;
	setp.eq.s32 	%p8, %r94, 0;
	@%p8 bra 	$L__BB1_11;
	mad.lo.s32 	%r95, %r126, %r70, %r119;
	mul.wide.s32 	%rd39, %r95, 4;
	add.s64 	%rd40, %rd4, %rd39;
	mov.b32 	%r96, 2143289344;
	st.global.u32 	[%rd40], %r96;
	add.s64 	%rd41, %rd3, %rd39;
	st.global.u32 	[%rd41], %r96;
	add.s64 	%rd42, %rd2, %rd39;
	st.global.u32 	[%rd42], %r96;
	add.s64 	%rd43, %rd1, %rd39;
	st.global.u32 	[%rd43], %r96;
	shl.b32 	%r97, %r70, 5;
	add.s32 	%r98, %r95, %r97;
	mul.wide.s32 	%rd44, %r98, 4;
	add.s64 	%rd45, %rd4, %rd44;
	st.global.u32 	[%rd45], %r96;
	add.s64 	%rd46, %rd3, %rd44;
	st.global.u32 	[%rd46], %r96;
	add.s64 	%rd47, %rd2, %rd44;
	st.global.u32 	[%rd47], %r96;
	add.s64 	%rd48, %rd1, %rd44;
	st.global.u32 	[%rd48], %r96;
	add.s32 	%r126, %r126, 64;
$L__BB1_11:
	and.b32  	%r99, %r7, 32;
	setp.ne.s32 	%p9, %r99, 0;
	@%p9 bra 	$L__BB1_13;
	mad.lo.s32 	%r100, %r126, %r70, %r119;
	mul.wide.s32 	%rd49, %r100, 4;
	add.s64 	%rd50, %rd4, %rd49;
	mov.b32 	%r101, 2143289344;
	st.global.u32 	[%rd50], %r101;
	add.s64 	%rd51, %rd3, %rd49;
	st.global.u32 	[%rd51], %r101;
	add.s64 	%rd52, %rd2, %rd49;
	st.global.u32 	[%rd52], %r101;
	add.s64 	%rd53, %rd1, %rd49;
	st.global.u32 	[%rd53], %r101;
$L__BB1_13:
	setp.ne.s32 	%p10, %r2, 0;
	setp.ge.u32 	%p11, %r82, %r71;
	or.pred  	%p12, %p10, %p11;
	@%p12 bra 	$L__BB1_33;
	mov.b16 	%rs14, 0;
	mov.f64 	%fd133, 0d0000000000000000;
	mov.f32 	%f49, 0f00000000;
	mov.b32 	%r128, 0;
	mov.f32 	%f43, %f49;
	mov.f64 	%fd132, %fd133;
	mov.u32 	%r129, %r128;
	mov.u32 	%r130, %r128;
	mov.f64 	%fd107, %fd133;
	mov.f64 	%fd108, %fd133;
	mov.u16 	%rs15, %rs14;
	mov.f64 	%fd109, %fd133;
	mov.u32 	%r131, %r128;
	mov.f64 	%fd110, %fd133;
	mov.f64 	%fd111, %fd133;
	mov.u32 	%r132, %r128;
	mov.f64 	%fd112, %fd133;
	mov.f64 	%fd113, %fd133;
	mov.f64 	%fd114, %fd133;
	mov.f64 	%fd115, %fd133;
	mov.f32 	%f44, %f18;
$L__BB1_15:
	mov.f64 	%fd10, %fd109;
	mov.f32 	%f2, %f43;
	ld.param.u64 	%rd130, [dvdiqqe_many_series_one_param_f32_param_1];
	mul.lo.s32 	%r40, %r128, %r70;
	add.s32 	%r41, %r40, %r119;
	cvt.s64.s32 	%rd5, %r41;
	cvta.to.global.u64 	%rd54, %rd130;
	mul.wide.s32 	%rd55, %r41, 4;
	add.s64 	%rd56, %rd54, %rd55;
	ld.global.nc.f32 	%f4, [%rd56];
	abs.f32 	%f20, %f4;
	setp.equ.f32 	%p13, %f20, 0f7F800000;
	@%p13 bra 	$L__BB1_59;
	ld.param.u32 	%r117, [dvdiqqe_many_series_one_param_f32_param_3];
	ld.param.u64 	%rd129, [dvdiqqe_many_series_one_param_f32_param_0];
	setp.eq.s32 	%p14, %r117, 0;
	cvta.to.global.u64 	%rd57, %rd129;
	shl.b64 	%rd58, %rd5, 2;
	add.s64 	%rd59, %rd57, %rd58;
	ld.global.nc.f32 	%f22, [%rd59];
	sub.f32 	%f23, %f4, %f22;
	abs.f32 	%f24, %f23;
	setp.lt.f32 	%p15, %f24, %f18;
	selp.f32 	%f44, %f44, %f23, %p15;
	mov.f32 	%f45, 0f7FC00000;
	@%p14 bra 	$L__BB1_18;
	ld.param.u64 	%rd131, [dvdiqqe_many_series_one_param_f32_param_2];
	cvta.to.global.u64 	%rd60, %rd131;
	mul.wide.s32 	%rd61, %r41, 4;
	add.s64 	%rd62, %rd60, %rd61;
	ld.global.nc.f32 	%f45, [%rd62];
$L__BB1_18:
	abs.f32 	%f25, %f44;
	div.rn.f32 	%f26, %f25, %f18;
	abs.f32 	%f27, %f45;
	setp.equ.f32 	%p16, %f27, 0f7F800000;
	max.f32 	%f28, %f26, 0f00000000;
	selp.f32 	%f43, %f28, %f45, %p16;
	setp.eq.s32 	%p17, %r128, 0;
	selp.f32 	%f29, %f43, %f2, %p17;
	selp.f32 	%f30, %f4, %f49, %p17;
	setp.gt.f32 	%p18, %f43, %f29;
	sub.f32 	%f31, %f4, %f30;
	cvt.f64.f32 	%fd63, %f31;
	add.f64 	%fd64, %fd115, %fd63;
	selp.f64 	%fd115, %fd64, %fd115, %p18;
	setp.lt.f32 	%p19, %f43, %f29;
	sub.f64 	%fd65, %fd114, %fd63;
	selp.f64 	%fd114, %fd65, %fd114, %p19;
	setp.lt.s32 	%p20, %r128, %r82;
	@%p20 bra 	$L__BB1_36;
	setp.ge.s32 	%p21, %r132, %r67;
	@%p21 bra 	$L__BB1_35;
	add.s32 	%r42, %r132, 1;
	cvt.rn.f64.s32 	%fd70, %r132;
	fma.rn.f64 	%fd71, %fd113, %fd70, %fd115;
	cvt.rn.f64.s32 	%fd72, %r42;
	div.rn.f64 	%fd113, %fd71, %fd72;
	fma.rn.f64 	%fd73, %fd112, %fd70, %fd114;
	div.rn.f64 	%fd112, %fd73, %fd72;
	mov.u32 	%r132, %r42;
	bra.uni 	$L__BB1_36;
$L__BB1_21:
	setp.lt.s32 	%p45, %r11, 1;
	@%p45 bra 	$L__BB1_33;
	min.s32 	%r32, %r71, %r11;
	and.b32  	%r33, %r32, 7;
	setp.lt.u32 	%p46, %r32, 8;
	mov.b32 	%r143, 0;
	@%p46 bra 	$L__BB1_25;
	and.b32  	%r143, %r32, 2147483640;
	mov.b32 	%r142, 0;
$L__BB1_24:
	.pragma "nounroll";
	mad.lo.s32 	%r108, %r142, %r70, %r119;
	mul.wide.s32 	%rd77, %r108, 4;
	add.s64 	%rd78, %rd4, %rd77;
	mov.b32 	%r109, 2143289344;
	st.global.u32 	[%rd78], %r109;
	add.s64 	%rd79, %rd3, %rd77;
	st.global.u32 	[%rd79], %r109;
	add.s64 	%rd80, %rd2, %rd77;
	st.global.u32 	[%rd80], %r109;
	mul.wide.u32 	%rd81, %r70, 4;
	add.s64 	%rd82, %rd78, %rd81;
	st.global.u32 	[%rd82], %r109;
	add.s64 	%rd83, %rd79, %rd81;
	st.global.u32 	[%rd83], %r109;
	add.s64 	%rd84, %rd80, %rd81;
	st.global.u32 	[%rd84], %r109;
	add.s64 	%rd85, %rd82, %rd81;
	st.global.u32 	[%rd85], %r109;
	add.s64 	%rd86, %rd83, %rd81;
	st.global.u32 	[%rd86], %r109;
	add.s64 	%rd87, %rd84, %rd81;
	st.global.u32 	[%rd87], %r109;
	add.s64 	%rd88, %rd85, %rd81;
	st.global.u32 	[%rd88], %r109;
	add.s64 	%rd89, %rd86, %rd81;
	st.global.u32 	[%rd89], %r109;
	add.s64 	%rd90, %rd87, %rd81;
	st.global.u32 	[%rd90], %r109;
	add.s64 	%rd91, %rd88, %rd81;
	st.global.u32 	[%rd91], %r109;
	add.s64 	%rd92, %rd89, %rd81;
	st.global.u32 	[%rd92], %r109;
	add.s64 	%rd93, %rd90, %rd81;
	st.global.u32 	[%rd93], %r109;
	add.s64 	%rd94, %rd91, %rd81;
	st.global.u32 	[%rd94], %r109;
	add.s64 	%rd95, %rd92, %rd81;
	st.global.u32 	[%rd95], %r109;
	add.s64 	%rd96, %rd93, %rd81;
	st.global.u32 	[%rd96], %r109;
	add.s64 	%rd97, %rd94, %rd81;
	st.global.u32 	[%rd97], %r109;
	add.s64 	%rd98, %rd95, %rd81;
	st.global.u32 	[%rd98], %r109;
	add.s64 	%rd99, %rd96, %rd81;
	st.global.u32 	[%rd99], %r109;
	add.s64 	%rd100, %rd97, %rd81;
	st.global.u32 	[%rd100], %r109;
	add.s64 	%rd101, %rd98, %rd81;
	st.global.u32 	[%rd101], %r109;
	add.s64 	%rd102, %rd99, %rd81;
	st.global.u32 	[%rd102], %r109;
	add.s32 	%r142, %r142, 8;
	setp.ne.s32 	%p47, %r142, %r143;
	@%p47 bra 	$L__BB1_24;
$L__BB1_25:
	setp.eq.s32 	%p48, %r33, 0;
	@%p48 bra 	$L__BB1_33;
	and.b32  	%r60, %r32, 3;
	setp.lt.u32 	%p49, %r33, 4;
	@%p49 bra 	$L__BB1_28;
	mad.lo.s32 	%r110, %r143, %r70, %r119;
	mul.wide.s32 	%rd103, %r110, 4;
	add.s64 	%rd104, %rd4, %rd103;
	mov.b32 	%r111, 2143289344;
	st.global.u32 	[%rd104], %r111;
	add.s64 	%rd105, %rd3, %rd103;
	st.global.u32 	[%rd105], %r111;
	add.s64 	%rd106, %rd2, %rd103;
	st.global.u32 	[%rd106], %r111;
	mul.wide.u32 	%rd107, %r70, 4;
	add.s64 	%rd108, %rd104, %rd107;
	st.global.u32 	[%rd108], %r111;
	add.s64 	%rd109, %rd105, %rd107;
	st.global.u32 	[%rd109], %r111;
	add.s64 	%rd110, %rd106, %rd107;
	st.global.u32 	[%rd110], %r111;
	add.s64 	%rd111, %rd108, %rd107;
	st.global.u32 	[%rd111], %r111;
	add.s64 	%rd112, %rd109, %rd107;
	st.global.u32 	[%rd112], %r111;
	add.s64 	%rd113, %rd110, %rd107;
	st.global.u32 	[%rd113], %r111;
	add.s64 	%rd114, %rd111, %rd107;
	st.global.u32 	[%rd114], %r111;
	add.s64 	%rd115, %rd112, %rd107;
	st.global.u32 	[%rd115], %r111;
	add.s64 	%rd116, %rd113, %rd107;
	st.global.u32 	[%rd116], %r111;
	add.s32 	%r143, %r143, 4;
$L__BB1_28:
	setp.eq.s32 	%p50, %r60, 0;
	@%p50 bra 	$L__BB1_33;
	setp.eq.s32 	%p51, %r60, 1;
	@%p51 bra 	$L__BB1_31;
	mad.lo.s32 	%r112, %r143, %r70, %r119;
	mul.wide.s32 	%rd117, %r112, 4;
	add.s64 	%rd118, %rd4, %rd117;
	mov.b32 	%r113, 2143289344;
	st.global.u32 	[%rd118], %r113;
	add.s64 	%rd119, %rd3, %rd117;
	st.global.u32 	[%rd119], %r113;
	add.s64 	%rd120, %rd2, %rd117;
	st.global.u32 	[%rd120], %r113;
	mul.wide.u32 	%rd121, %r70, 4;
	add.s64 	%rd122, %rd118, %rd121;
	st.global.u32 	[%rd122], %r113;
	add.s64 	%rd123, %rd119, %rd121;
	st.global.u32 	[%rd123], %r113;
	add.s64 	%rd124, %rd120, %rd121;
	st.global.u32 	[%rd124], %r113;
	add.s32 	%r143, %r143, 2;
$L__BB1_31:
	and.b32  	%r114, %r32, 1;
	setp.eq.b32 	%p52, %r114, 1;
	not.pred 	%p53, %p52;
	@%p53 bra 	$L__BB1_33;
	mad.lo.s32 	%r115, %r143, %r70, %r119;
	mul.wide.s32 	%rd125, %r115, 4;
	add.s64 	%rd126, %rd4, %rd125;
	mov.b32 	%r116, 2143289344;
	st.global.u32 	[%rd126], %r116;
	add.s64 	%rd127, %rd3, %rd125;
	st.global.u32 	[%rd127], %r116;
	add.s64 	%rd128, %rd2, %rd125;
	st.global.u32 	[%rd128], %r116;
$L__BB1_33:
	add.s32 	%r119, %r119, %r8;
	setp.lt.s32 	%p54, %r119, %r70;
	@%p54 bra 	$L__BB1_4;
$L__BB1_34:
	ret;
$L__BB1_35:
	mul.f64 	%fd66, %fd1, %fd115;
	mov.f64 	%fd67, 0d3FF0000000000000;
	sub.f64 	%fd68, %fd67, %fd1;
	fma.rn.f64 	%fd113, %fd68, %fd113, %fd66;
	mul.f64 	%fd69, %fd1, %fd114;
	fma.rn.f64 	%fd112, %fd68, %fd112, %fd69;
$L__BB1_36:
	sub.f64 	%fd25, %fd115, %fd113;
	sub.f64 	%fd26, %fd114, %fd112;
	@%p20 bra 	$L__BB1_40;
	setp.ge.s32 	%p23, %r131, %r68;
	@%p23 bra 	$L__BB1_39;
	add.s32 	%r44, %r131, 1;
	cvt.rn.f64.s32 	%fd78, %r131;
	fma.rn.f64 	%fd79, %fd111, %fd78, %fd25;
	cvt.rn.f64.s32 	%fd80, %r44;
	div.rn.f64 	%fd111, %fd79, %fd80;
	fma.rn.f64 	%fd81, %fd110, %fd78, %fd26;
	div.rn.f64 	%fd110, %fd81, %fd80;
	mov.u32 	%r131, %r44;
	bra.uni 	$L__BB1_40;
$L__BB1_39:
	mul.f64 	%fd74, %fd2, %fd25;
	mov.f64 	%fd75, 0d3FF0000000000000;
	sub.f64 	%fd76, %fd75, %fd2;
	fma.rn.f64 	%fd111, %fd76, %fd111, %fd74;
	mul.f64 	%fd77, %fd2, %fd26;
	fma.rn.f64 	%fd110, %fd76, %fd110, %fd77;
$L__BB1_40:
	sub.f64 	%fd109, %fd111, %fd110;
	cvt.rn.f32.f64 	%f9, %fd109;
	mul.wide.s32 	%rd63, %r41, 4;
	add.s64 	%rd64, %rd4, %rd63;
	st.global.f32 	[%rd64], %f9;
	and.b16  	%rs7, %rs15, 255;
	setp.eq.s16 	%p24, %rs7, 0;
	selp.f64 	%fd82, %fd109, %fd10, %p24;
	sub.f64 	%fd83, %fd109, %fd82;
	abs.f64 	%fd34, %fd83;
	setp.le.s32 	%p25, %r128, %r82;
	@%p25 bra 	$L__BB1_47;
	setp.ge.s32 	%p26, %r130, %r5;
	@%p26 bra 	$L__BB1_43;
	add.s32 	%r135, %r130, 1;
	cvt.rn.f64.s32 	%fd85, %r130;
	fma.rn.f64 	%fd86, %fd108, %fd85, %fd34;
	cvt.rn.f64.s32 	%fd87, %r135;
	div.rn.f64 	%fd108, %fd86, %fd87;
	bra.uni 	$L__BB1_44;
$L__BB1_43:
	mul.f64 	%fd84, %fd3, %fd34;
	fma.rn.f64 	%fd108, %fd4, %fd108, %fd84;
	mov.u32 	%r135, %r130;
$L__BB1_44:
	and.b16  	%rs8, %rs14, 255;
	setp.eq.s16 	%p27, %rs8, 0;
	selp.b32 	%r48, 0, %r129, %p27;
	setp.ge.s32 	%p28, %r48, %r5;
	@%p28 bra 	$L__BB1_46;
	add.s32 	%r129, %r48, 1;
	cvt.rn.f64.s32 	%fd89, %r48;
	fma.rn.f64 	%fd90, %fd107, %fd89, %fd108;
	cvt.rn.f64.s32 	%fd91, %r129;
	div.rn.f64 	%fd107, %fd90, %fd91;
	mov.b16 	%rs14, 1;
	mov.u32 	%r130, %r135;
	bra.uni 	$L__BB1_47;
$L__BB1_46:
	mul.f64 	%fd88, %fd3, %fd108;
	fma.rn.f64 	%fd107, %fd4, %fd107, %fd88;
	mov.b16 	%rs14, 1;
	mov.u32 	%r130, %r135;
	mov.u32 	%r129, %r48;
$L__BB1_47:
	setp.ne.s32 	%p29, %r128, %r11;
	setp.lt.s32 	%p30, %r129, 1;
	or.pred  	%p31, %p29, %p30;
	@%p31 bra 	$L__BB1_49;
	mul.wide.s32 	%rd70, %r41, 4;
	add.s64 	%rd71, %rd3, %rd70;
	st.global.f32 	[%rd71], %f9;
	add.s64 	%rd72, %rd2, %rd70;
	st.global.f32 	[%rd72], %f9;
	bra.uni 	$L__BB1_53;
$L__BB1_49:
	setp.le.s32 	%p32, %r128, %r11;
	setp.lt.s32 	%p33, %r129, %r5;
	or.pred  	%p34, %p32, %p33;
	@%p34 bra 	$L__BB1_53;
	ld.param.f32 	%f41, [dvdiqqe_many_series_one_param_f32_param_7];
	cvt.f64.f32 	%fd92, %f41;
	mul.f64 	%fd93, %fd107, %fd92;
	mul.f64 	%fd42, %fd107, %fd5;
	sub.s32 	%r103, %r40, %r70;
	add.s32 	%r104, %r103, %r119;
	mul.wide.s32 	%rd65, %r104, 4;
	add.s64 	%rd66, %rd3, %rd65;
	ld.global.f32 	%f32, [%rd66];
	cvt.f64.f32 	%fd94, %f32;
	setp.gt.f64 	%p35, %fd109, %fd94;
	add.f64 	%fd95, %fd109, %fd93;
	sub.f64 	%fd96, %fd109, %fd93;
	selp.f64 	%fd97, %fd96, %fd95, %p35;
	selp.f64 	%fd98, %fd94, %fd95, %p35;
	selp.f64 	%fd99, %fd96, %fd94, %p35;
	setp.gt.f64 	%p36, %fd98, %fd99;
	cvt.rn.f32.f64 	%f33, %fd97;
	selp.f32 	%f34, %f32, %f33, %p36;
	mul.wide.u32 	%rd6, %r70, 4;
	add.s64 	%rd67, %rd66, %rd6;
	st.global.f32 	[%rd67], %f34;
	add.s64 	%rd7, %rd2, %rd65;
	ld.global.f32 	%f10, [%rd7];
	cvt.f64.f32 	%fd43, %f10;
	setp.leu.f64 	%p37, %fd109, %fd43;
	@%p37 bra 	$L__BB1_52;
	sub.f64 	%fd101, %fd109, %fd42;
	setp.lt.f64 	%p39, %fd101, %fd43;
	cvt.rn.f32.f64 	%f37, %fd101;
	selp.f32 	%f38, %f10, %f37, %p39;
	add.s64 	%rd69, %rd7, %rd6;
	st.global.f32 	[%rd69], %f38;
	bra.uni 	$L__BB1_53;
$L__BB1_52:
	add.f64 	%fd100, %fd109, %fd42;
	setp.gt.f64 	%p38, %fd100, %fd43;
	cvt.rn.f32.f64 	%f35, %fd100;
	selp.f32 	%f36, %f10, %f35, %p38;
	add.s64 	%rd68, %rd7, %rd6;
	st.global.f32 	[%rd68], %f36;
$L__BB1_53:
	setp.lt.s32 	%p40, %r128, %r11;
	mov.b16 	%rs15, 1;
	mov.f32 	%f49, %f4;
	@%p40 bra 	$L__BB1_59;
	ld.param.u32 	%r118, [dvdiqqe_many_series_one_param_f32_param_10];
	setp.eq.s32 	%p41, %r118, 0;
	@%p41 bra 	$L__BB1_58;
	abs.f32 	%f40, %f9;
	setp.equ.f32 	%p42, %f40, 0f7F800000;
	add.f64 	%fd102, %fd132, %fd109;
	add.f64 	%fd103, %fd133, 0d3FF0000000000000;
	selp.f64 	%fd132, %fd132, %fd102, %p42;
	selp.f64 	%fd133, %fd133, %fd103, %p42;
	setp.leu.f64 	%p43, %fd133, 0d0000000000000000;
	mov.f32 	%f46, 0f7FC00000;
	@%p43 bra 	$L__BB1_57;
	div.rn.f64 	%fd104, %fd132, %fd133;
	cvt.rn.f32.f64 	%f46, %fd104;
$L__BB1_57:
	mul.wide.s32 	%rd73, %r41, 4;
	add.s64 	%rd74, %rd1, %rd73;
	st.global.f32 	[%rd74], %f46;
	mov.f32 	%f49, %f4;
	bra.uni 	$L__BB1_59;
$L__BB1_58:
	mul.wide.s32 	%rd75, %r41, 4;
	add.s64 	%rd76, %rd1, %rd75;
	mov.b32 	%r105, 0;
	st.global.u32 	[%rd76], %r105;
	mov.f32 	%f49, %f4;
$L__BB1_59:
	add.s32 	%r128, %r128, 1;
	setp.eq.s32 	%p44, %r128, %r71;
	@%p44 bra 	$L__BB1_21;
	bra.uni 	$L__BB1_15;

}


// ===== COMPILED SASS (sm_100) =====

	.target	sm_100

	.elftype	@"ET_EXEC"


//--------------------- .note.nv.tkinfo           --------------------------
	.section	.note.nv.tkinfo,"",@"SHT_NOTE"
	.sectionflags	@"SHF_NOTE_NV_TKINFO"
	.tkinfo
        /*0018*/ 	.word	0x00000002
        /*0030*/ 	.string	""
        /*0030*/ 	.string	"ptxas"
        /*0030*/ 	.string	"Cuda compilation tools, release 13.0, V13.0.88"
        /*0030*/ 	.string	"Build cuda_13.0.r13.0/compiler.36424714_0"
        /*0030*/ 	.string	"-arch sm_100 -m 64 "



//--------------------- .note.nv.cuinfo           --------------------------
	.section	.note.nv.cuinfo,"",@"SHT_NOTE"
	.sectionflags	@"SHF_NOTE_NV_CUINFO"
        /*0018*/ 	.short	0x0002
        /*001a*/ 	.short	0x0064
        /*001c*/ 	.short	0x0082
	.zero		2


//--------------------- .nv.info                  --------------------------
	.section	.nv.info,"",@"SHT_CUDA_INFO"
	.align	4


	//----- nvinfo : EIATTR_REGCOUNT
	.align		4
        /*0000*/ 	.byte	0x04, 0x2f
        /*0002*/ 	.short	(.L_1 - .L_0)
	.align		4
.L_0:
        /*0004*/ 	.word	index@(dvdiqqe_batch_f32)
        /*0008*/ 	.word	0x00000046


	//----- nvinfo : EIATTR_FRAME_SIZE
	.align		4
.L_1:
        /*000c*/ 	.byte	0x04, 0x11
        /*000e*/ 	.short	(.L_3 - .L_2)
	.align		4
.L_2:
        /*0010*/ 	.word	index@($__internal_3_$__cuda_sm3x_div_rn_noftz_f32_slowpath)
        /*0014*/ 	.word	0x00000000


	//----- nvinfo : EIATTR_FRAME_SIZE
	.align		4
.L_3:
        /*0018*/ 	.byte	0x04, 0x11
        /*001a*/ 	.short	(.L_5 - .L_4)
	.align		4
.L_4:
        /*001c*/ 	.word	index@($__internal_2_$__cuda_sm20_div_rn_f64_full)
        /*0020*/ 	.word	0x00000000


	//----- nvinfo : EIATTR_FRAME_SIZE
	.align		4
.L_5:
        /*0024*/ 	.byte	0x04, 0x11
        /*0026*/ 	.short	(.L_7 - .L_6)
	.align		4
.L_6:
        /*0028*/ 	.word	index@(dvdiqqe_batch_f32)
        /*002c*/ 	.word	0x00000000


	//----- nvinfo : EIATTR_REGCOUNT
	.align		4
.L_7:
        /*0030*/ 	.byte	0x04, 0x2f
        /*0032*/ 	.short	(.L_9 - .L_8)
	.align		4
.L_8:
        /*0034*/ 	.word	index@(dvdiqqe_many_series_one_param_f32)
        /*0038*/ 	.word	0x0000004c


	//----- nvinfo : EIATTR_FRAME_SIZE
	.align		4
.L_9:
        /*003c*/ 	.byte	0x04, 0x11
        /*003e*/ 	.short	(.L_11 - .L_10)
	.align		4
.L_10:
        /*0040*/ 	.word	index@($__internal_1_$__cuda_sm3x_div_rn_noftz_f32_slowpath)
        /*0044*/ 	.word	0x00000000


	//----- nvinfo : EIATTR_FRAME_SIZE
	.align		4
.L_11:
        /*0048*/ 	.byte	0x04, 0x11
        /*004a*/ 	.short	(.L_13 - .L_12)
	.align		4
.L_12:
        /*004c*/ 	.word	index@($__internal_0_$__cuda_sm20_div_rn_f64_full)
        /*0050*/ 	.word	0x00000000


	//----- nvinfo : EIATTR_FRAME_SIZE
	.align		4
.L_13:
        /*0054*/ 	.byte	0x04, 0x11
        /*0056*/ 	.short	(.L_15 - .L_14)
	.align		4
.L_14:
        /*0058*/ 	.word	index@(dvdiqqe_many_series_one_param_f32)
        /*005c*/ 	.word	0x00000000


	//----- nvinfo : EIATTR_MIN_STACK_SIZE
	.align		4
.L_15:
        /*0060*/ 	.byte	0x04, 0x12
        /*0062*/ 	.short	(.L_17 - .L_16)
	.align		4
.L_16:
        /*0064*/ 	.word	index@(dvdiqqe_many_series_one_param_f32)
        /*0068*/ 	.word	0x00000000


	//----- nvinfo : EIATTR_MIN_STACK_SIZE
	.align		4
.L_17:
        /*006c*/ 	.byte	0x04, 0x12
        /*006e*/ 	.short	(.L_19 - .L_18)
	.align		4
.L_18:
        /*0070*/ 	.word	index@(dvdiqqe_batch_f32)
        /*0074*/ 	.word	0x00000000
.L_19:


//--------------------- .nv.compat                --------------------------
	.section	.nv.compat,"",@"SHT_CUDA_COMPAT_INFO"
	.align	4
        /*0000*/ 	.byte	0x02, 0x09, 0x00, 0x00, 0x02, 0x02, 0x01, 0x00, 0x02, 0x05, 0x05, 0x00, 0x03, 0x07, 0x01, 0x01
        /*0010*/ 	.byte	0x02, 0x03, 0x00, 0x00, 0x02, 0x06, 0x01, 0x00, 0x04, 0x0b, 0x08, 0x00, 0x01, 0x00, 0x00, 0x00
        /*0020*/ 	.byte	0x00, 0x00, 0x00, 0x00


//--------------------- .nv.info.dvdiqqe_many_series_one_param_f32 --------------------------
	.section	.nv.info.dvdiqqe_many_series_one_param_f32,"",@"SHT_CUDA_INFO"
	.sectionflags	@""
	.align	4


	//----- nvinfo : EIATTR_CUDA_API_VERSION
	.align		4
        /*0000*/ 	.byte	0x04, 0x37
        /*0002*/ 	.short	(.L_21 - .L_20)
.L_20:
        /*0004*/ 	.word	0x00000082


	//----- nvinfo : EIATTR_KPARAM_INFO
	.align		4
.L_21:
        /*0008*/ 	.byte	0x04, 0x17
        /*000a*/ 	.short	(.L_23 - .L_22)
.L_22:
        /*000c*/ 	.word	0x00000000
        /*0010*/ 	.short	0x0010
        /*0012*/ 	.short	0x0060
        /*0014*/ 	.byte	0x00, 0xf5, 0x21, 0x00


	//----- nvinfo : EIATTR_KPARAM_INFO
	.align		4
.L_23:
        /*0018*/ 	.byte	0x04, 0x17
        /*001a*/ 	.short	(.L_25 - .L_24)
.L_24:
        /*001c*/ 	.word	0x00000000
        /*0020*/ 	.short	0x000f
        /*0022*/ 	.short	0x0058
        /*0024*/ 	.byte	0x00, 0xf5, 0x21, 0x00


	//----- nvinfo : EIATTR_KPARAM_INFO
	.align		4
.L_25:
        /*0028*/ 	.byte	0x04, 0x17
        /*002a*/ 	.short	(.L_27 - .L_26)
.L_26:
        /*002c*/ 	.word	0x00000000
        /*0030*/ 	.short	0x000e
        /*0032*/ 	.short	0x0050
        /*0034*/ 	.byte	0x00, 0xf5, 0x21, 0x00


	//----- nvinfo : EIATTR_KPARAM_INFO
	.align		4
.L_27:
        /*0038*/ 	.byte	0x04, 0x17
        /*003a*/ 	.short	(.L_29 - .L_28)
.L_28:
        /*003c*/ 	.word	0x00000000
        /*0040*/ 	.short	0x000d
        /*0042*/ 	.short	0x0048
        /*0044*/ 	.byte	0x00, 0xf5, 0x21, 0x00


	//----- nvinfo : EIATTR_KPARAM_INFO
	.align		4
.L_29:
        /*0048*/ 	.byte	0x04, 0x17
        /*004a*/ 	.short	(.L_31 - .L_30)
.L_30:
        /*004c*/ 	.word	0x00000000
        /*0050*/ 	.short	0x000c
        /*0052*/ 	.short	0x0044
        /*0054*/ 	.byte	0x00, 0xf0, 0x11, 0x00


	//----- nvinfo : EIATTR_KPARAM_INFO
	.align		4
.L_31:
        /*0058*/ 	.byte	0x04, 0x17
        /*005a*/ 	.short	(.L_33 - .L_32)
.L_32:
        /*005c*/ 	.word	0x00000000
        /*0060*/ 	.short	0x000b
        /*0062*/ 	.short	0x0040
        /*0064*/ 	.byte	0x00, 0xf0, 0x11, 0x00


	//----- nvinfo : EIATTR_KPARAM_INFO
	.align		4
.L_33:
        /*0068*/ 	.byte	0x04, 0x17
        /*006a*/ 	.short	(.L_35 - .L_34)
.L_34:
        /*006c*/ 	.word	0x00000000
        /*0070*/ 	.short	0x000a
        /*0072*/ 	.short	0x003c
        /*0074*/ 	.byte	0x00, 0xf0, 0x11, 0x00


	//----- nvinfo : EIATTR_KPARAM_INFO
	.align		4
.L_35:
        /*0078*/ 	.byte	0x04, 0x17
        /*007a*/ 	.short	(.L_37 - .L_36)
.L_36:
        /*007c*/ 	.word	0x00000000
        /*0080*/ 	.short	0x0009
        /*0082*/ 	.short	0x0038
        /*0084*/ 	.byte	0x00, 0xf0, 0x11, 0x00


	//----- nvinfo : EIATTR_KPARAM_INFO
	.align		4
.L_37:
        /*0088*/ 	.byte	0x04, 0x17
        /*008a*/ 	.short	(.L_39 - .L_38)
.L_38:
        /*008c*/ 	.word	0x00000000
        /*0090*/ 	.short	0x0008
        /*0092*/ 	.short	0x0034
        /*0094*/ 	.byte	0x00, 0xf0, 0x11, 0x00


	//----- nvinfo : EIATTR_KPARAM_INFO
	.align		4
.L_39:
        /*0098*/ 	.byte	0x04, 0x17
        /*009a*/ 	.short	(.L_41 - .L_40)
.L_40:
        /*009c*/ 	.word	0x00000000
        /*00a0*/ 	.short	0x0007
        /*00a2*/ 	.short	0x0030
        /*00a4*/ 	.byte	0x00, 0xf0, 0x11, 0x00


	//----- nvinfo : EIATTR_KPARAM_INFO
	.align		4
.L_41:
        /*00a8*/ 	.byte	0x04, 0x17
        /*00aa*/ 	.short	(.L_43 - .L_42)
.L_42:
        /*00ac*/ 	.word	0x00000000
        /*00b0*/ 	.short	0x0006
        /*00b2*/ 	.short	0x002c
        /*00b4*/ 	.byte	0x00, 0xf0, 0x11, 0x00


	//----- nvinfo : EIATTR_KPARAM_INFO
	.align		4
.L_43:
        /*00b8*/ 	.byte	0x04, 0x17
        /*00ba*/ 	.short	(.L_45 - .L_44)
.L_44:
        /*00bc*/ 	.word	0x00000000
        /*00c0*/ 	.short	0x0005
        /*00c2*/ 	.short	0x0028
        /*00c4*/ 	.byte	0x00, 0xf0, 0x11, 0x00


	//----- nvinfo : EIATTR_KPARAM_INFO
	.align		4
.L_45:
        /*00c8*/ 	.byte	0x04, 0x17
        /*00ca*/ 	.short	(.L_47 - .L_46)
.L_46:
        /*00cc*/ 	.word	0x00000000
        /*00d0*/ 	.short	0x0004
        /*00d2*/ 	.short	0x0020
        /*00d4*/ 	.byte	0x00, 0xf5, 0x21, 0x00


	//----- nvinfo : EIATTR_KPARAM_INFO
	.align		4
.L_47:
        /*00d8*/ 	.byte	0x04, 0x17
        /*00da*/ 	.short	(.L_49 - .L_48)
.L_48:
        /*00dc*/ 	.word	0x00000000
        /*00e0*/ 	.short	0x0003
        /*00e2*/ 	.short	0x0018
        /*00e4*/ 	.byte	0x00, 0xf0, 0x11, 0x00


	//----- nvinfo : EIATTR_KPARAM_INFO
	.align		4
.L_49:
        /*00e8*/ 	.byte	0x04, 0x17
        /*00ea*/ 	.short	(.L_51 - .L_50)
.L_50:
        /*00ec*/ 	.word	0x00000000
        /*00f0*/ 	.short	0x0002
        /*00f2*/ 	.short	0x0010
        /*00f4*/ 	.byte	0x00, 0xf5, 0x21, 0x00


	//----- nvinfo : EIATTR_KPARAM_INFO
	.align		4
.L_51:
        /*00f8*/ 	.byte	0x04, 0x17
        /*00fa*/ 	.short	(.L_53 - .L_52)
.L_52:
        /*00fc*/ 	.word	0x00000000
        /*0100*/ 	.short	0x0001
        /*0102*/ 	.short	0x0008
        /*0104*/ 	.byte	0x00, 0xf5, 0x21, 0x00


	//----- nvinfo : EIATTR_KPARAM_INFO
	.align		4
.L_53:
        /*0108*/ 	.byte	0x04, 0x17
        /*010a*/ 	.short	(.L_55 - .L_54)
.L_54:
        /*010c*/ 	.word	0x00000000
        /*0110*/ 	.short	0x0000
        /*0112*/ 	.short	0x0000
        /*0114*/ 	.byte	0x00, 0xf5, 0x21, 0x00


	//----- nvinfo : EIATTR_SPARSE_MMA_MASK
	.align		4
.L_55:
        /*0118*/ 	.byte	0x03, 0x50
        /*011a*/ 	.short	0x0000


	//----- nvinfo : EIATTR_MAXREG_COUNT
	.align		4
        /*011c*/ 	.byte	0x03, 0x1b
        /*011e*/ 	.short	0x00ff


	//----- nvinfo : EIATTR_MERCURY_ISA_VERSION
	.align		4
        /*0120*/ 	.byte	0x03, 0x5f
        /*0122*/ 	.short	0x0101


	//----- nvinfo : EIATTR_VRC_CTA_INIT_COUNT
	.align		4
        /*0124*/ 	.byte	0x02, 0x4a
	.zero		1
	.zero		1


	//----- nvinfo : EIATTR_EXIT_INSTR_OFFSETS
	.align		4
        /*0128*/ 	.byte	0x04, 0x1c
        /*012a*/ 	.short	(.L_57 - .L_56)


	//   ....[0]....
.L_56:
        /*012c*/ 	.word	0x00000060


	//   ....[1]....
        /*0130*/ 	.word	0x00000090


	//   ....[2]....
        /*0134*/ 	.word	0x00000520


	//   ....[3]....
        /*0138*/ 	.word	0x00003020


	//----- nvinfo : EIATTR_CRS_STACK_SIZE
	.align		4
.L_57:
        /*013c*/ 	.byte	0x04, 0x1e
        /*013e*/ 	.short	(.L_59 - .L_58)
.L_58:
        /*0140*/ 	.word	0x00000000


	//----- nvinfo : EIATTR_CBANK_PARAM_SIZE
	.align		4
.L_59:
        /*0144*/ 	.byte	0x03, 0x19
        /*0146*/ 	.short	0x0068


	//----- nvinfo : EIATTR_PARAM_CBANK
	.align		4
        /*0148*/ 	.byte	0x04, 0x0a
        /*014a*/ 	.short	(.L_61 - .L_60)
	.align		4
.L_60:
        /*014c*/ 	.word	index@(.nv.constant0.dvdiqqe_many_series_one_param_f32)
        /*0150*/ 	.short	0x0380
        /*0152*/ 	.short	0x0068


	//----- nvinfo : EIATTR_SW_WAR
	.align		4
.L_61:
        /*0154*/ 	.byte	0x04, 0x36
        /*0156*/ 	.short	(.L_63 - .L_62)
.L_62:
        /*0158*/ 	.word	0x00000008
.L_63:


//--------------------- .nv.info.dvdiqqe_batch_f32 --------------------------
	.section	.nv.info.dvdiqqe_batch_f32,"",@"SHT_CUDA_INFO"
	.sectionflags	@""
	.align	4


	//----- nvinfo : EIATTR_CUDA_API_VERSION
	.align		4
        /*0000*/ 	.byte	0x04, 0x37
        /*0002*/ 	.short	(.L_65 - .L_64)
.L_64:
        /*0004*/ 	.word	0x00000082


	//----- nvinfo : EIATTR_KPARAM_INFO
	.align		4
.L_65:
        /*0008*/ 	.byte	0x04, 0x17
        /*000a*/ 	.short	(.L_67 - .L_66)
.L_66:
        /*000c*/ 	.word	0x00000000
        /*0010*/ 	.short	0x0010
        /*0012*/ 	.short	0x0070
        /*0014*/ 	.byte	0x00, 0xf5, 0x21, 0x00


	//----- nvinfo : EIATTR_KPARAM_INFO
	.align		4
.L_67:
        /*0018*/ 	.byte	0x04, 0x17
        /*001a*/ 	.short	(.L_69 - .L_68)
.L_68:
        /*001c*/ 	.word	0x00000000
        /*0020*/ 	.short	0x000f
        /*0022*/ 	.short	0x0068
        /*0024*/ 	.byte	0x00, 0xf5, 0x21, 0x00


	//----- nvinfo : EIATTR_KPARAM_INFO
	.align		4
.L_69:
        /*0028*/ 	.byte	0x04, 0x17
        /*002a*/ 	.short	(.L_71 - .L_70)
.L_70:
        /*002c*/ 	.word	0x00000000
        /*0030*/ 	.short	0x000e
        /*0032*/ 	.short	0x0060
        /*0034*/ 	.byte	0x00, 0xf5, 0x21, 0x00


	//----- nvinfo : EIATTR_KPARAM_INFO
	.align		4
.L_71:
        /*0038*/ 	.byte	0x04, 0x17
        /*003a*/ 	.short	(.L_73 - .L_72)
.L_72:
        /*003c*/ 	.word	0x00000000
        /*0040*/ 	.short	0x000d
        /*0042*/ 	.short	0x0058
        /*0044*/ 	.byte	0x00, 0xf5, 0x21, 0x00


	//----- nvinfo : EIATTR_KPARAM_INFO
	.align		4
.L_73:
        /*0048*/ 	.byte	0x04, 0x17
        /*004a*/ 	.short	(.L_75 - .L_74)
.L_74:
        /*004c*/ 	.word	0x00000000
        /*0050*/ 	.short	0x000c
        /*0052*/ 	.short	0x0050
        /*0054*/ 	.byte	0x00, 0xf0, 0x11, 0x00


	//----- nvinfo : EIATTR_KPARAM_INFO
	.align		4
.L_75:
        /*0058*/ 	.byte	0x04, 0x17
        /*005a*/ 	.short	(.L_77 - .L_76)
.L_76:
        /*005c*/ 	.word	0x00000000
        /*0060*/ 	.short	0x000b
        /*0062*/ 	.short	0x004c
        /*0064*/ 	.byte	0x00, 0xf0, 0x11, 0x00


	//----- nvinfo : EIATTR_KPARAM_INFO
	.align		4
.L_77:
        /*0068*/ 	.byte	0x04, 0x17
        /*006a*/ 	.short	(.L_79 - .L_78)
.L_78:
        /*006c*/ 	.word	0x00000000
        /*0070*/ 	.short	0x000a
        /*0072*/ 	.short	0x0048
        /*0074*/ 	.byte	0x00, 0xf0, 0x11, 0x00


	//----- nvinfo : EIATTR_KPARAM_INFO
	.align		4
.L_79:
        /*0078*/ 	.byte	0x04, 0x17
        /*007a*/ 	.short	(.L_81 - .L_80)
.L_80:
        /*007c*/ 	.word	0x00000000
        /*0080*/ 	.short	0x0009
        /*0082*/ 	.short	0x0044
        /*0084*/ 	.byte	0x00, 0xf0, 0x11, 0x00


	//----- nvinfo : EIATTR_KPARAM_INFO
	.align		4
.L_81:
        /*0088*/ 	.byte	0x04, 0x17
        /*008a*/ 	.short	(.L_83 - .L_82)
.L_82:
        /*008c*/ 	.word	0x00000000
        /*0090*/ 	.short	0x0008
        /*0092*/ 	.short	0x0040
        /*0094*/ 	.byte	0x00, 0xf0, 0x11, 0x00


	//----- nvinfo : EIATTR_KPARAM_INFO
	.align		4
.L_83:
        /*0098*/ 	.byte	0x04, 0x17
        /*009a*/ 	.short	(.L_85 - .L_84)
.L_84:
        /*009c*/ 	.word	0x00000000
        /*00a0*/ 	.short	0x0007
        /*00a2*/ 	.short	0x0038
        /*00a4*/ 	.byte	0x00, 0xf5, 0x21, 0x00


	//----- nvinfo : EIATTR_KPARAM_INFO
	.align		4
.L_85:
        /*00a8*/ 	.byte	0x04, 0x17
        /*00aa*/ 	.short	(.L_87 - .L_86)
.L_86:
        /*00ac*/ 	.word	0x00000000
        /*00b0*/ 	.short	0x0006
        /*00b2*/ 	.short	0x0030
        /*00b4*/ 	.byte	0x00, 0xf5, 0x21, 0x00


	//----- nvinfo : EIATTR_KPARAM_INFO
	.align		4
.L_87:
        /*00b8*/ 	.byte	0x04, 0x17
        /*00ba*/ 	.short	(.L_89 - .L_88)
.L_88:
        /*00bc*/ 	.word	0x00000000
        /*00c0*/ 	.short	0x0005
        /*00c2*/ 	.short	0x0028
        /*00c4*/ 	.byte	0x00, 0xf5, 0x21, 0x00


	//----- nvinfo : EIATTR_KPARAM_INFO
	.align		4
.L_89:
        /*00c8*/ 	.byte	0x04, 0x17
        /*00ca*/ 	.short	(.L_91 - .L_90)
.L_90:
        /*00cc*/ 	.word	0x00000000
        /*00d0*/ 	.short	0x0004
        /*00d2*/ 	.short	0x0020
        /*00d4*/ 	.byte	0x00, 0xf5, 0x21, 0x00


	//----- nvinfo : EIATTR_KPARAM_INFO
	.align		4
.L_91:
        /*00d8*/ 	.byte	0x04, 0x17
        /*00da*/ 	.short	(.L_93 - .L_92)
.L_92:
        /*00dc*/ 	.word	0x00000000
        /*00e0*/ 	.short	0x0003
        /*00e2*/ 	.short	0x0018
        /*00e4*/ 	.byte	0x00, 0xf0, 0x11, 0x00


	//----- nvinfo : EIATTR_KPARAM_INFO
	.align		4
.L_93:
        /*00e8*/ 	.byte	0x04, 0x17
        /*00ea*/ 	.short	(.L_95 - .L_94)
.L_94:
        /*00ec*/ 	.word	0x00000000
        /*00f0*/ 	.short	0x0002
        /*00f2*/ 	.short	0x0010
        /*00f4*/ 	.byte	0x00, 0xf5, 0x21, 0x00


	//----- nvinfo : EIATTR_KPARAM_INFO
	.align		4
.L_95:
        /*00f8*/ 	.byte	0x04, 0x17
        /*00fa*/ 	.short	(.L_97 - .L_96)
.L_96:
        /*00fc*/ 	.word	0x00000000
        /*0100*/ 	.short	0x0001
        /*0102*/ 	.short	0x0008
        /*0104*/ 	.byte	0x00, 0xf5, 0x21, 0x00


	//----- nvinfo : EIATTR_KPARAM_INFO
	.align		4
.L_97:
        /*0108*/ 	.byte	0x04, 0x17
        /*010a*/ 	.short	(.L_99 - .L_98)
.L_98:
        /*010c*/ 	.word	0x00000000
        /*0110*/ 	.short	0x0000
        /*0112*/ 	.short	0x0000
        /*0114*/ 	.byte	0x00, 0xf5, 0x21, 0x00


	//----- nvinfo : EIATTR_SPARSE_MMA_MASK
	.align		4
.L_99:
        /*0118*/ 	.byte	0x03, 0x50
        /*011a*/ 	.short	0x0000


	//----- nvinfo : EIATTR_MAXREG_COUNT
	.align		4
        /*011c*/ 	.byte	0x03, 0x1b
        /*011e*/ 	.short	0x00ff


	//----- nvinfo : EIATTR_NUM_BARRIERS
	.align		4
        /*0120*/ 	.byte	0x02, 0x4c
        /*0122*/ 	.byte	0x01
	.zero		1


	//----- nvinfo : EIATTR_MERCURY_ISA_VERSION
	.align		4
        /*0124*/ 	.byte	0x03, 0x5f
        /*0126*/ 	.short	0x0101


	//----- nvinfo : EIATTR_VRC_CTA_INIT_COUNT
	.align		4
        /*0128*/ 	.byte	0x02, 0x4a
	.zero		1
	.zero		1


	//----- nvinfo : EIATTR_EXIT_INSTR_OFFSETS
	.align		4
        /*012c*/ 	.byte	0x04, 0x1c
        /*012e*/ 	.short	(.L_101 - .L_100)


	//   ....[0]....
.L_100:
        /*0130*/ 	.word	0x00000050


	//   ....[1]....
        /*0134*/ 	.word	0x00000170


	//   ....[2]....
        /*0138*/ 	.word	0x00000490


	//   ....[3]....
        /*013c*/ 	.word	0x00003950


	//   ....[4]....
        /*0140*/ 	.word	0x00003d40


	//   ....[5]....
        /*0144*/ 	.word	0x00003f10


	//   ....[6]....
        /*0148*/ 	.word	0x00004090


	//   ....[7]....
        /*014c*/ 	.word	0x00004170


	//----- nvinfo : EIATTR_CRS_STACK_SIZE
	.align		4
.L_101:
        /*0150*/ 	.byte	0x04, 0x1e
        /*0152*/ 	.short	(.L_103 - .L_102)
.L_102:
        /*0154*/ 	.word	0x00000000


	//----- nvinfo : EIATTR_CBANK_PARAM_SIZE
	.align		4
.L_103:
        /*0158*/ 	.byte	0x03, 0x19
        /*015a*/ 	.short	0x0078


	//----- nvinfo : EIATTR_PARAM_CBANK
	.align		4
        /*015c*/ 	.byte	0x04, 0x0a
        /*015e*/ 	.short	(.L_105 - .L_104)
	.align		4
.L_104:
        /*0160*/ 	.word	index@(.nv.constant0.dvdiqqe_batch_f32)
        /*0164*/ 	.short	0x0380
        /*0166*/ 	.short	0x0078


	//----- nvinfo : EIATTR_SW_WAR
	.align		4
.L_105:
        /*0168*/ 	.byte	0x04, 0x36
        /*016a*/ 	.short	(.L_107 - .L_106)
.L_106:
        /*016c*/ 	.word	0x00000008
.L_107:


//--------------------- .nv.callgraph             --------------------------
	.section	.nv.callgraph,"",@"SHT_CUDA_CALLGRAPH"
	.align	4
	.sectionentsize	8
	.align		4
        /*0000*/ 	.word	0x00000000
	.align		4
        /*0004*/ 	.word	0xffffffff
	.align		4
        /*0008*/ 	.word	0x00000000
	.align		4
        /*000c*/ 	.word	0xfffffffe
	.align		4
        /*0010*/ 	.word	0x00000000
	.align		4
        /*0014*/ 	.word	0xfffffffd
	.align		4
        /*0018*/ 	.word	0x00000000
	.align		4
        /*001c*/ 	.word	0xfffffffc


//--------------------- .text.dvdiqqe_many_series_one_param_f32 --------------------------
	.section	.text.dvdiqqe_many_series_one_param_f32,"ax",@progbits
	.align	128
        .global         dvdiqqe_many_series_one_param_f32
        .type           dvdiqqe_many_series_one_param_f32,@function
        .size           dvdiqqe_many_series_one_param_f32,(.L_x_137 - dvdiqqe_many_series_one_param_f32)
        .other          dvdiqqe_many_series_one_param_f32,@"STO_CUDA_ENTRY STV_DEFAULT"
dvdiqqe_many_series_one_param_f32:
.text.dvdiqqe_many_series_one_param_f32:
[----:B------:R-:W-:Y:S08]  /*0000*/  LDC R1, c[0x0][0x37c] ;  /* 0x0000df00ff017b82 */ /* 0x000ff00000000800 */
[----:B------:R-:W0:Y:S01]  /*0010*/  LDC.64 R8, c[0x0][0x3a8] ;  /* 0x0000ea00ff087b82 */ /* 0x000e220000000a00 */
[----:B------:R-:W0:Y:S02]  /*0020*/  LDCU.64 UR4, c[0x0][0x3c0] ;  /* 0x00007800ff0477ac */ /* 0x000e240008000a00 */
[----:B0-----:R-:W-:-:S04]  /*0030*/  VIMNMX3 R0, R8, UR4, R9, PT ;  /* 0x0000000408007c0f */ /* 0x001fc8000b800109 */
[----:B------:R-:W-:-:S04]  /*0040*/  VIMNMX R0, PT, PT, R0, UR5, PT ;  /* 0x0000000500007c48 */ /* 0x000fc8000bfe0100 */
[----:B------:R-:W-:-:S13]  /*0050*/  ISETP.GE.AND P0, PT, R0, 0x1, PT ;  /* 0x000000010000780c */ /* 0x000fda0003f06270 */
[----:B------:R-:W-:Y:S05]  /*0060*/  @!P0 EXIT ;  /* 0x000000000000894d */ /* 0x000fea0003800000 */
[----:B------:R-:W0:Y:S02]  /*0070*/  LDC R19, c[0x0][0x360] ;  /* 0x0000d800ff137b82 */ /* 0x000e240000000800 */
[----:B0-----:R-:W-:-:S13]  /*0080*/  ISETP.GE.U32.AND P0, PT, R19, 0x20, PT ;  /* 0x000000201300780c */ /* 0x001fda0003f06070 */
[----:B------:R-:W-:Y:S05]  /*0090*/  @!P0 EXIT ;  /* 0x000000000000894d */ /* 0x000fea0003800000 */
[C---:B------:R-:W-:Y:S01]  /*00a0*/  VIADD R56, R8.reuse, 0x1 ;  /* 0x0000000108387836 */ /* 0x040fe20000000000 */
[----:B------:R-:W0:Y:S01]  /*00b0*/  S2R R0, SR_TID.X ;  /* 0x0000000000007919 */ /* 0x000e220000002100 */
[----:B------:R-:W-:Y:S02]  /*00c0*/  IMAD.MOV.U32 R2, RZ, RZ, 0x1 ;  /* 0x00000001ff027424 */ /* 0x000fe400078e00ff */
[----:B------:R-:W-:Y:S02]  /*00d0*/  IMAD.SHL.U32 R8, R8, 0x2, RZ ;  /* 0x0000000208087824 */ /* 0x000fe400078e00ff */
[----:B------:R-:W1:Y:S08]  /*00e0*/  I2F.F64.U32 R56, R56 ;  /* 0x0000003800387312 */ /* 0x000e700000201800 */
[----:B-1----:R-:W1:Y:S01]  /*00f0*/  MUFU.RCP64H R3, R57 ;  /* 0x0000003900037308 */ /* 0x002e620000001800 */
[----:B0-----:R-:W-:-:S02]  /*0100*/  LOP3.LUT R21, R0, 0x1f, RZ, 0xc0, !PT ;  /* 0x0000001f00157812 */ /* 0x001fc400078ec0ff */
[----:B------:R-:W-:Y:S01]  /*0110*/  SHF.R.U32.HI R0, RZ, 0x5, R0 ;  /* 0x00000005ff007819 */ /* 0x000fe20000011600 */
[----:B-1----:R-:W-:-:S08]  /*0120*/  DFMA R4, -R56, R2, 1 ;  /* 0x3ff000003804742b */ /* 0x002fd00000000102 */
[----:B------:R-:W-:-:S08]  /*0130*/  DFMA R4, R4, R4, R4 ;  /* 0x000000040404722b */ /* 0x000fd00000000004 */
[----:B------:R-:W-:-:S08]  /*0140*/  DFMA R4, R2, R4, R2 ;  /* 0x000000040204722b */ /* 0x000fd00000000002 */
[----:B------:R-:W-:-:S08]  /*0150*/  DFMA R2, -R56, R4, 1 ;  /* 0x3ff000003802742b */ /* 0x000fd00000000104 */
[----:B------:R-:W-:-:S08]  /*0160*/  DFMA R2, R4, R2, R4 ;  /* 0x000000020402722b */ /* 0x000fd00000000004 */
[----:B------:R-:W-:-:S08]  /*0170*/  DMUL R6, R2, 2 ;  /* 0x4000000002067828 */ /* 0x000fd00000000000 */
[----:B------:R-:W-:-:S08]  /*0180*/  DFMA R4, -R56, R6, 2 ;  /* 0x400000003804742b */ /* 0x000fd00000000106 */
[----:B------:R-:W-:-:S10]  /*0190*/  DFMA R6, R2, R4, R6 ;  /* 0x000000040206722b */ /* 0x000fd40000000006 */
[----:B------:R-:W-:-:S05]  /*01a0*/  FFMA R2, RZ, R57, R7 ;  /* 0x00000039ff027223 */ /* 0x000fca0000000007 */
[----:B------:R-:W-:-:S13]  /*01b0*/  FSETP.GT.AND P0, PT, |R2|, 1.469367938527859385e-39, PT ;  /* 0x001000000200780b */ /* 0x000fda0003f04200 */
[----:B------:R-:W-:Y:S05]  /*01c0*/  @P0 BRA `(.L_x_0) ;  /* 0x0000000000180947 */ /* 0x000fea0003800000 */
[----:B------:R-:W-:Y:S01]  /*01d0*/  IMAD.MOV.U32 R58, RZ, RZ, RZ ;  /* 0x000000ffff3a7224 */ /* 0x000fe200078e00ff */
[----:B------:R-:W-:Y:S02]  /*01e0*/  MOV R59, 0x40000000 ;  /* 0x40000000003b7802 */ /* 0x000fe40000000f00 */
[----:B------:R-:W-:-:S07]  /*01f0*/  MOV R70, 0x210 ;  /* 0x0000021000467802 */ /* 0x000fce0000000f00 */
[----:B------:R-:W-:Y:S05]  /*0200*/  CALL.REL.NOINC `($__internal_0_$__cuda_sm20_div_rn_f64_full) ;  /* 0x0000002c00887944 */ /* 0x000fea0003c00000 */
[----:B------:R-:W-:Y:S02]  /*0210*/  IMAD.MOV.U32 R6, RZ, RZ, R54 ;  /* 0x000000ffff067224 */ /* 0x000fe400078e0036 */
[----:B------:R-:W-:-:S07]  /*0220*/  IMAD.MOV.U32 R7, RZ, RZ, R55 ;  /* 0x000000ffff077224 */ /* 0x000fce00078e0037 */
.L_x_0:
[----:B------:R-:W0:Y:S01]  /*0230*/  LDCU UR4, c[0x0][0x3ac] ;  /* 0x00007580ff0477ac */ /* 0x000e220008000800 */
[----:B------:R-:W-:Y:S01]  /*0240*/  IMAD.MOV.U32 R2, RZ, RZ, 0x1 ;  /* 0x00000001ff027424 */ /* 0x000fe200078e00ff */
[----:B0-----:R-:W-:-:S09]  /*0250*/  UIADD3 UR4, UPT, UPT, UR4, 0x1, URZ ;  /* 0x0000000104047890 */ /* 0x001fd2000fffe0ff */
[----:B------:R-:W0:Y:S08]  /*0260*/  I2F.F64.U32 R56, UR4 ;  /* 0x0000000400387d12 */ /* 0x000e300008201800 */
[----:B0-----:R-:W0:Y:S02]  /*0270*/  MUFU.RCP64H R3, R57 ;  /* 0x0000003900037308 */ /* 0x001e240000001800 */
[----:B0-----:R-:W-:-:S08]  /*0280*/  DFMA R4, -R56, R2, 1 ;  /* 0x3ff000003804742b */ /* 0x001fd00000000102 */
        /* <DEDUP_REMOVED lines=16> */
.L_x_1:
[----:B------:R-:W0:Y:S01]  /*0390*/  I2F.F64.U32 R56, R8 ;  /* 0x0000000800387312 */ /* 0x000e220000201800 */
[----:B------:R-:W-:Y:S01]  /*03a0*/  IMAD.MOV.U32 R2, RZ, RZ, 0x1 ;  /* 0x00000001ff027424 */ /* 0x000fe200078e00ff */
[----:B------:R-:W-:-:S06]  /*03b0*/  SHF.R.U32.HI R19, RZ, 0x5, R19 ;  /* 0x00000005ff137819 */ /* 0x000fcc0000011613 */
        /* <DEDUP_REMOVED lines=18> */
.L_x_2:
[----:B------:R-:W0:Y:S01]  /*04e0*/  S2UR UR4, SR_CTAID.X ;  /* 0x00000000000479c3 */ /* 0x000e220000002500 */
[----:B------:R-:W1:Y:S01]  /*04f0*/  LDCU UR5, c[0x0][0x3c0] ;  /* 0x00007800ff0577ac */ /* 0x000e620008000800 */
[----:B0-----:R-:W-:-:S05]  /*0500*/  IMAD R68, R19, UR4, R0 ;  /* 0x0000000413447c24 */ /* 0x001fca000f8e0200 */
[----:B-1----:R-:W-:-:S13]  /*0510*/  ISETP.GE.AND P0, PT, R68, UR5, PT ;  /* 0x0000000544007c0c */ /* 0x002fda000bf06270 */
[----:B------:R-:W-:Y:S05]  /*0520*/  @P0 EXIT ;  /* 0x000000000000094d */ /* 0x000fea0003800000 */
[----:B------:R-:W0:Y:S01]  /*0530*/  LDCU UR8, c[0x0][0x3b4] ;  /* 0x00007680ff0877ac */ /* 0x000e220008000800 */
[----:B------:R-:W-:Y:S01]  /*0540*/  LOP3.LUT R17, RZ, R21, RZ, 0x33, !PT ;  /* 0x00000015ff117212 */ /* 0x000fe200078e33ff */
[----:B------:R-:W-:Y:S01]  /*0550*/  DADD R22, -R2, 1 ;  /* 0x3ff0000002167429 */ /* 0x000fe20000000100 */
[----:B------:R-:W1:Y:S01]  /*0560*/  LDCU UR14, c[0x0][0x3c4] ;  /* 0x00007880ff0e77ac */ /* 0x000e620008000800 */
[----:B------:R-:W2:Y:S01]  /*0570*/  LDCU UR5, c[0x0][0x370] ;  /* 0x00006e00ff0577ac */ /* 0x000ea20008000800 */
[----:B------:R-:W3:Y:S01]  /*0580*/  LDCU UR4, c[0x0][0x3a8] ;  /* 0x00007500ff0477ac */ /* 0x000ee20008000800 */
[----:B------:R-:W4:Y:S01]  /*0590*/  LDCU.64 UR6, c[0x0][0x358] ;  /* 0x00006b00ff0677ac */ /* 0x000f220008000a00 */
[----:B0-----:R-:W0:Y:S01]  /*05a0*/  F2F.F64.F32 R24, UR8 ;  /* 0x0000000800187d10 */ /* 0x001e220008201800 */
[----:B------:R-:W0:Y:S01]  /*05b0*/  LDCU UR15, c[0x0][0x3c0] ;  /* 0x00007800ff0f77ac */ /* 0x000e220008000800 */
[----:B-1----:R-:W-:Y:S01]  /*05c0*/  VIADD R17, R17, UR14 ;  /* 0x0000000e11117c36 */ /* 0x002fe20008000000 */
[----:B------:R-:W1:Y:S01]  /*05d0*/  LDCU UR16, c[0x0][0x3a8] ;  /* 0x00007500ff1077ac */ /* 0x000e620008000800 */
[----:B--2---:R-:W-:Y:S01]  /*05e0*/  IMAD R19, R19, UR5, RZ ;  /* 0x0000000513137c24 */ /* 0x004fe2000f8e02ff */
[----:B------:R-:W2:Y:S01]  /*05f0*/  LDCU UR17, c[0x0][0x3ac] ;  /* 0x00007580ff1177ac */ /* 0x000ea20008000800 */
[----:B------:R-:W0:Y:S01]  /*0600*/  LDCU UR9, c[0x0][0x398] ;  /* 0x00007300ff0977ac */ /* 0x000e220008000800 */
[----:B------:R-:W0:Y:S01]  /*0610*/  LDCU UR12, c[0x0][0x3b0] ;  /* 0x00007600ff0c77ac */ /* 0x000e220008000800 */
[----:B------:R-:W0:Y:S01]  /*0620*/  LDCU UR13, c[0x0][0x3bc] ;  /* 0x00007780ff0d77ac */ /* 0x000e220008000800 */
[----:B------:R-:W0:Y:S01]  /*0630*/  LDCU.64 UR10, c[0x0][0x380] ;  /* 0x00007000ff0a77ac */ /* 0x000e220008000a00 */
[----:B---34-:R-:W-:-:S12]  /*0640*/  ULEA UR4, UR4, 0xffffffff, 0x1 ;  /* 0xffffffff04047891 */ /* 0x018fd8000f8e08ff */
.L_x_55:
[----:B0--34-:R-:W3:Y:S08]  /*0650*/  LDC.64 R8, c[0x0][0x3a0] ;  /* 0x0000e800ff087b82 */ /* 0x019ef00000000a00 */
[----:B------:R-:W4:Y:S01]  /*0660*/  LDC R0, c[0x0][0x3c4] ;  /* 0x0000f100ff007b82 */ /* 0x000f220000000800 */
[----:B---3--:R-:W-:-:S05]  /*0670*/  IMAD.WIDE R8, R68, 0x4, R8 ;  /* 0x0000000444087825 */ /* 0x008fca00078e0208 */
[----:B------:R-:W3:Y:S01]  /*0680*/  LDG.E.CONSTANT R20, desc[UR6][R8.64] ;  /* 0x0000000608147981 */ /* 0x000ee2000c1e9900 */
[----:B------:R-:W-:Y:S01]  /*0690*/  BSSY.RECONVERGENT B0, `(.L_x_3) ;  /* 0x0000073000007945 */ /* 0x000fe20003800200 */
[----:B----4-:R-:W-:Y:S01]  /*06a0*/  ISETP.GE.U32.AND P0, PT, R21, R0, PT ;  /* 0x000000001500720c */ /* 0x010fe20003f06070 */
[----:B---3--:R-:W-:-:S12]  /*06b0*/  VIADD R18, R20, UR4 ;  /* 0x0000000414127c36 */ /* 0x008fd80008000000 */
[----:B-12---:R-:W-:Y:S05]  /*06c0*/  @P0 BRA `(.L_x_4) ;  /* 0x0000000400bc0947 */ /* 0x006fea0003800000 */
[C---:B------:R-:W-:Y:S01]  /*06d0*/  ISETP.GE.U32.AND P0, PT, R17.reuse, 0x60, PT ;  /* 0x000000601100780c */ /* 0x040fe20003f06070 */
[----:B------:R-:W-:Y:S01]  /*06e0*/  BSSY.RECONVERGENT B1, `(.L_x_5) ;  /* 0x000003e000017945 */ /* 0x000fe20003800200 */
[----:B------:R-:W-:Y:S02]  /*06f0*/  LEA.HI R8, R17, 0x1, RZ, 0x1b ;  /* 0x0000000111087811 */ /* 0x000fe400078fd8ff */
[----:B------:R-:W-:Y:S02]  /*0700*/  MOV R9, R21 ;  /* 0x0000001500097202 */ /* 0x000fe40000000f00 */
[----:B------:R-:W-:-:S07]  /*0710*/  LOP3.LUT P1, RZ, R8, 0x3, RZ, 0xc0, !PT ;  /* 0x0000000308ff7812 */ /* 0x000fce000782c0ff */
[----:B------:R-:W-:Y:S06]  /*0720*/  @!P0 BRA `(.L_x_6) ;  /* 0x0000000000e48947 */ /* 0x000fec0003800000 */
[----:B------:R-:W3:Y:S01]  /*0730*/  LDC R16, c[0x0][0x3c0] ;  /* 0x0000f000ff107b82 */ /* 0x000ee20000000800 */
[----:B------:R-:W-:Y:S01]  /*0740*/  LEA.HI R8, R17, 0x1, RZ, 0x1b ;  /* 0x0000000111087811 */ /* 0x000fe200078fd8ff */
[----:B------:R-:W-:Y:S01]  /*0750*/  IMAD.MOV.U32 R9, RZ, RZ, R21 ;  /* 0x000000ffff097224 */ /* 0x000fe200078e0015 */
[C---:B------:R-:W-:Y:S02]  /*0760*/  LOP3.LUT R11, R21.reuse, 0x40, RZ, 0xfc, !PT ;  /* 0x00000040150b7812 */ /* 0x040fe400078efcff */
[C---:B------:R-:W-:Y:S02]  /*0770*/  LOP3.LUT R13, R21.reuse, 0x60, RZ, 0xfc, !PT ;  /* 0x00000060150d7812 */ /* 0x040fe400078efcff */
[----:B------:R-:W-:Y:S02]  /*0780*/  LOP3.LUT R15, R21, 0x20, RZ, 0xfc, !PT ;  /* 0x00000020150f7812 */ /* 0x000fe400078efcff */
[----:B------:R-:W-:-:S05]  /*0790*/  LOP3.LUT R8, R8, 0xffffffc, RZ, 0xc0, !PT ;  /* 0x0ffffffc08087812 */ /* 0x000fca00078ec0ff */
[----:B------:R-:W-:Y:S02]  /*07a0*/  IMAD.MOV R8, RZ, RZ, -R8 ;  /* 0x000000ffff087224 */ /* 0x000fe400078e0a08 */
[-CC-:B---3--:R-:W-:Y:S02]  /*07b0*/  IMAD R45, R11, R16.reuse, R68.reuse ;  /* 0x000000100b2d7224 */ /* 0x188fe400078e0244 */
[-CC-:B------:R-:W-:Y:S02]  /*07c0*/  IMAD R47, R13, R16.reuse, R68.reuse ;  /* 0x000000100d2f7224 */ /* 0x180fe400078e0244 */
[-CC-:B------:R-:W-:Y:S02]  /*07d0*/  IMAD R49, R15, R16.reuse, R68.reuse ;  /* 0x000000100f317224 */ /* 0x180fe400078e0244 */
[----:B------:R-:W-:-:S07]  /*07e0*/  IMAD R51, R21, R16, R68 ;  /* 0x0000001015337224 */ /* 0x000fce00078e0244 */
.L_x_7:
[----:B0-----:R-:W3:Y:S01]  /*07f0*/  LDC.64 R38, c[0x0][0x3c8] ;  /* 0x0000f200ff267b82 */ /* 0x001ee20000000a00 */
[----:B------:R-:W-:Y:S01]  /*0800*/  IMAD.MOV.U32 R53, RZ, RZ, 0x7fc00000 ;  /* 0x7fc00000ff357424 */ /* 0x000fe200078e00ff */
[----:B------:R-:W-:Y:S01]  /*0810*/  IADD3 R9, PT, PT, R9, 0x80, RZ ;  /* 0x0000008009097810 */ /* 0x000fe20007ffe0ff */
[----:B------:R-:W-:-:S05]  /*0820*/  VIADD R8, R8, 0x4 ;  /* 0x0000000408087836 */ /* 0x000fca0000000000 */
[----:B------:R-:W4:Y:S01]  /*0830*/  LDC.64 R40, c[0x0][0x3d0] ;  /* 0x0000f400ff287b82 */ /* 0x000f220000000a00 */
[----:B------:R-:W-:-:S07]  /*0840*/  ISETP.NE.AND P0, PT, R8, RZ, PT ;  /* 0x000000ff0800720c */ /* 0x000fce0003f05270 */
[----:B------:R-:W5:Y:S08]  /*0850*/  LDC.64 R42, c[0x0][0x3d8] ;  /* 0x0000f600ff2a7b82 */ /* 0x000f700000000a00 */
[----:B------:R-:W0:Y:S01]  /*0860*/  LDC.64 R10, c[0x0][0x3e0] ;  /* 0x0000f800ff0a7b82 */ /* 0x000e220000000a00 */
[----:B---3--:R-:W-:-:S04]  /*0870*/  IMAD.WIDE R12, R51, 0x4, R38 ;  /* 0x00000004330c7825 */ /* 0x008fc800078e0226 */
[----:B------:R-:W-:Y:S01]  /*0880*/  IMAD.WIDE R30, R49, 0x4, R38 ;  /* 0x00000004311e7825 */ /* 0x000fe200078e0226 */
[----:B------:R3:W-:Y:S03]  /*0890*/  STG.E desc[UR6][R12.64], R53 ;  /* 0x000000350c007986 */ /* 0x0007e6000c101906 */
[----:B----4-:R-:W-:-:S04]  /*08a0*/  IMAD.WIDE R14, R51, 0x4, R40 ;  /* 0x00000004330e7825 */ /* 0x010fc800078e0228 */
[----:B------:R-:W-:Y:S01]  /*08b0*/  IMAD.WIDE R32, R49, 0x4, R40 ;  /* 0x0000000431207825 */ /* 0x000fe200078e0228 */
[----:B------:R4:W-:Y:S03]  /*08c0*/  STG.E desc[UR6][R14.64], R53 ;  /* 0x000000350e007986 */ /* 0x0009e6000c101906 */
[----:B-----5:R-:W-:-:S04]  /*08d0*/  IMAD.WIDE R26, R51, 0x4, R42 ;  /* 0x00000004331a7825 */ /* 0x020fc800078e022a */
[----:B------:R-:W-:Y:S01]  /*08e0*/  IMAD.WIDE R34, R49, 0x4, R42 ;  /* 0x0000000431227825 */ /* 0x000fe200078e022a */
[----:B------:R5:W-:Y:S03]  /*08f0*/  STG.E desc[UR6][R26.64], R53 ;  /* 0x000000351a007986 */ /* 0x000be6000c101906 */
[----:B0-----:R-:W-:-:S04]  /*0900*/  IMAD.WIDE R28, R51, 0x4, R10 ;  /* 0x00000004331c7825 */ /* 0x001fc800078e020a */
[----:B------:R-:W-:Y:S01]  /*0910*/  IMAD.WIDE R36, R49, 0x4, R10 ;  /* 0x0000000431247825 */ /* 0x000fe200078e020a */
[----:B------:R0:W-:Y:S03]  /*0920*/  STG.E desc[UR6][R28.64], R53 ;  /* 0x000000351c007986 */ /* 0x0001e6000c101906 */
[C---:B---3--:R-:W-:Y:S01]  /*0930*/  IMAD.WIDE R12, R45.reuse, 0x4, R38 ;  /* 0x000000042d0c7825 */ /* 0x048fe200078e0226 */
[----:B------:R3:W-:Y:S03]  /*0940*/  STG.E desc[UR6][R30.64], R53 ;  /* 0x000000351e007986 */ /* 0x0007e6000c101906 */
[C---:B----4-:R-:W-:Y:S01]  /*0950*/  IMAD.WIDE R14, R45.reuse, 0x4, R40 ;  /* 0x000000042d0e7825 */ /* 0x050fe200078e0228 */
[----:B------:R4:W-:Y:S03]  /*0960*/  STG.E desc[UR6][R32.64], R53 ;  /* 0x0000003520007986 */ /* 0x0009e6000c101906 */
[C---:B-----5:R-:W-:Y:S01]  /*0970*/  IMAD.WIDE R26, R45.reuse, 0x4, R42 ;  /* 0x000000042d1a7825 */ /* 0x060fe200078e022a */
[----:B------:R1:W-:Y:S03]  /*0980*/  STG.E desc[UR6][R34.64], R53 ;  /* 0x0000003522007986 */ /* 0x0003e6000c101906 */
[----:B0-----:R-:W-:Y:S01]  /*0990*/  IMAD.WIDE R28, R45, 0x4, R10 ;  /* 0x000000042d1c7825 */ /* 0x001fe200078e020a */
[----:B------:R0:W-:Y:S03]  /*09a0*/  STG.E desc[UR6][R36.64], R53 ;  /* 0x0000003524007986 */ /* 0x0001e6000c101906 */
[C---:B------:R-:W-:Y:S01]  /*09b0*/  IMAD.WIDE R38, R47.reuse, 0x4, R38 ;  /* 0x000000042f267825 */ /* 0x040fe200078e0226 */
[----:B------:R0:W-:Y:S03]  /*09c0*/  STG.E desc[UR6][R12.64], R53 ;  /* 0x000000350c007986 */ /* 0x0001e6000c101906 */
[C---:B---3--:R-:W-:Y:S01]  /*09d0*/  IMAD.WIDE R30, R47.reuse, 0x4, R40 ;  /* 0x000000042f1e7825 */ /* 0x048fe200078e0228 */
[----:B------:R0:W-:Y:S03]  /*09e0*/  STG.E desc[UR6][R14.64], R53 ;  /* 0x000000350e007986 */ /* 0x0001e6000c101906 */
[C---:B----4-:R-:W-:Y:S01]  /*09f0*/  IMAD.WIDE R32, R47.reuse, 0x4, R42 ;  /* 0x000000042f207825 */ /* 0x050fe200078e022a */
[----:B------:R0:W-:Y:S03]  /*0a00*/  STG.E desc[UR6][R26.64], R53 ;  /* 0x000000351a007986 */ /* 0x0001e6000c101906 */
[----:B------:R-:W-:Y:S01]  /*0a10*/  IMAD.WIDE R10, R47, 0x4, R10 ;  /* 0x000000042f0a7825 */ /* 0x000fe200078e020a */
[----:B------:R0:W-:Y:S03]  /*0a20*/  STG.E desc[UR6][R28.64], R53 ;  /* 0x000000351c007986 */ /* 0x0001e6000c101906 */
[C---:B------:R-:W-:Y:S01]  /*0a30*/  IMAD R45, R16.reuse, 0x80, R45 ;  /* 0x00000080102d7824 */ /* 0x040fe200078e022d */
[----:B------:R0:W-:Y:S01]  /*0a40*/  STG.E desc[UR6][R38.64], R53 ;  /* 0x0000003526007986 */ /* 0x0001e2000c101906 */
[----:B------:R-:W-:-:S02]  /*0a50*/  IMAD R47, R16, 0x80, R47 ;  /* 0x00000080102f7824 */ /* 0x000fc400078e022f */
[C---:B------:R-:W-:Y:S01]  /*0a60*/  IMAD R49, R16.reuse, 0x80, R49 ;  /* 0x0000008010317824 */ /* 0x040fe200078e0231 */
[----:B------:R0:W-:Y:S01]  /*0a70*/  STG.E desc[UR6][R30.64], R53 ;  /* 0x000000351e007986 */ /* 0x0001e2000c101906 */
[----:B------:R-:W-:-:S03]  /*0a80*/  IMAD R51, R16, 0x80, R51 ;  /* 0x0000008010337824 */ /* 0x000fc600078e0233 */
[----:B------:R0:W-:Y:S04]  /*0a90*/  STG.E desc[UR6][R32.64], R53 ;  /* 0x0000003520007986 */ /* 0x0001e8000c101906 */
[----:B------:R0:W-:Y:S01]  /*0aa0*/  STG.E desc[UR6][R10.64], R53 ;  /* 0x000000350a007986 */ /* 0x0001e2000c101906 */
[----:B-1----:R-:W-:Y:S05]  /*0ab0*/  @P0 BRA `(.L_x_7) ;  /* 0xfffffffc004c0947 */ /* 0x002fea000383ffff */
.L_x_6:
[----:B012---:R-:W-:Y:S05]  /*0ac0*/  BSYNC.RECONVERGENT B1 ;  /* 0x0000000000017941 */ /* 0x007fea0003800200 */
.L_x_5:
[----:B------:R-:W-:Y:S05]  /*0ad0*/  @!P1 BRA `(.L_x_4) ;  /* 0x0000000000b89947 */ /* 0x000fea0003800000 */
[C---:B------:R-:W-:Y:S01]  /*0ae0*/  LOP3.LUT P1, RZ, R17.reuse, 0x60, RZ, 0xc0, !PT ;  /* 0x0000006011ff7812 */ /* 0x040fe2000782c0ff */
[----:B------:R-:W-:Y:S01]  /*0af0*/  BSSY.RECONVERGENT B1, `(.L_x_8) ;  /* 0x000001c000017945 */ /* 0x000fe20003800200 */
[----:B------:R-:W-:-:S11]  /*0b00*/  LOP3.LUT P0, RZ, R17, 0x20, RZ, 0xc0, !PT ;  /* 0x0000002011ff7812 */ /* 0x000fd6000780c0ff */
[----:B------:R-:W-:Y:S05]  /*0b10*/  @!P1 BRA `(.L_x_9) ;  /* 0x0000000000649947 */ /* 0x000fea0003800000 */
[----:B------:R-:W0:Y:S01]  /*0b20*/  LDC R8, c[0x0][0x3c0] ;  /* 0x0000f000ff087b82 */ /* 0x000e220000000800 */
[----:B------:R-:W-:-:S07]  /*0b30*/  MOV R39, 0x7fc00000 ;  /* 0x7fc0000000277802 */ /* 0x000fce0000000f00 */
[----:B------:R-:W1:Y:S08]  /*0b40*/  LDC.64 R28, c[0x0][0x3c8] ;  /* 0x0000f200ff1c7b82 */ /* 0x000e700000000a00 */
[----:B------:R-:W2:Y:S08]  /*0b50*/  LDC.64 R30, c[0x0][0x3d0] ;  /* 0x0000f400ff1e7b82 */ /* 0x000eb00000000a00 */
[----:B------:R-:W3:Y:S01]  /*0b60*/  LDC.64 R32, c[0x0][0x3d8] ;  /* 0x0000f600ff207b82 */ /* 0x000ee20000000a00 */
[----:B0-----:R-:W-:-:S02]  /*0b70*/  IMAD R27, R9, R8, R68 ;  /* 0x00000008091b7224 */ /* 0x001fc400078e0244 */
[----:B------:R-:W-:Y:S02]  /*0b80*/  VIADD R9, R9, 0x40 ;  /* 0x0000004009097836 */ /* 0x000fe40000000000 */
[----:B------:R-:W-:-:S03]  /*0b90*/  IMAD R37, R8, 0x20, R27 ;  /* 0x0000002008257824 */ /* 0x000fc600078e021b */
[----:B------:R-:W0:Y:S01]  /*0ba0*/  LDC.64 R34, c[0x0][0x3e0] ;  /* 0x0000f800ff227b82 */ /* 0x000e220000000a00 */
[----:B-1----:R-:W-:-:S04]  /*0bb0*/  IMAD.WIDE R10, R27, 0x4, R28 ;  /* 0x000000041b0a7825 */ /* 0x002fc800078e021c */
[----:B------:R-:W-:Y:S01]  /*0bc0*/  IMAD.WIDE R28, R37, 0x4, R28 ;  /* 0x00000004251c7825 */ /* 0x000fe200078e021c */
[----:B------:R1:W-:Y:S03]  /*0bd0*/  STG.E desc[UR6][R10.64], R39 ;  /* 0x000000270a007986 */ /* 0x0003e6000c101906 */
[----:B--2---:R-:W-:-:S04]  /*0be0*/  IMAD.WIDE R12, R27, 0x4, R30 ;  /* 0x000000041b0c7825 */ /* 0x004fc800078e021e */
[----:B------:R-:W-:Y:S01]  /*0bf0*/  IMAD.WIDE R30, R37, 0x4, R30 ;  /* 0x00000004251e7825 */ /* 0x000fe200078e021e */
[----:B------:R1:W-:Y:S03]  /*0c00*/  STG.E desc[UR6][R12.64], R39 ;  /* 0x000000270c007986 */ /* 0x0003e6000c101906 */
[----:B---3--:R-:W-:-:S04]  /*0c10*/  IMAD.WIDE R14, R27, 0x4, R32 ;  /* 0x000000041b0e7825 */ /* 0x008fc800078e0220 */
[----:B------:R-:W-:Y:S01]  /*0c20*/  IMAD.WIDE R32, R37, 0x4, R32 ;  /* 0x0000000425207825 */ /* 0x000fe200078e0220 */
[----:B------:R1:W-:Y:S03]  /*0c30*/  STG.E desc[UR6][R14.64], R39 ;  /* 0x000000270e007986 */ /* 0x0003e6000c101906 */
[----:B0-----:R-:W-:-:S04]  /*0c40*/  IMAD.WIDE R26, R27, 0x4, R34 ;  /* 0x000000041b1a7825 */ /* 0x001fc800078e0222 */
[----:B------:R-:W-:Y:S01]  /*0c50*/  IMAD.WIDE R34, R37, 0x4, R34 ;  /* 0x0000000425227825 */ /* 0x000fe200078e0222 */
[----:B------:R1:W-:Y:S04]  /*0c60*/  STG.E desc[UR6][R26.64], R39 ;  /* 0x000000271a007986 */ /* 0x0003e8000c101906 */
[----:B------:R1:W-:Y:S04]  /*0c70*/  STG.E desc[UR6][R28.64], R39 ;  /* 0x000000271c007986 */ /* 0x0003e8000c101906 */
[----:B------:R1:W-:Y:S04]  /*0c80*/  STG.E desc[UR6][R30.64], R39 ;  /* 0x000000271e007986 */ /* 0x0003e8000c101906 */
[----:B------:R1:W-:Y:S04]  /*0c90*/  STG.E desc[UR6][R32.64], R39 ;  /* 0x0000002720007986 */ /* 0x0003e8000c101906 */
[----:B------:R1:W-:Y:S02]  /*0ca0*/  STG.E desc[UR6][R34.64], R39 ;  /* 0x0000002722007986 */ /* 0x0003e4000c101906 */
.L_x_9:
[----:B------:R-:W-:Y:S05]  /*0cb0*/  BSYNC.RECONVERGENT B1 ;  /* 0x0000000000017941 */ /* 0x000fea0003800200 */
.L_x_8:
[----:B------:R-:W-:Y:S05]  /*0cc0*/  @P0 BRA `(.L_x_4) ;  /* 0x00000000003c0947 */ /* 0x000fea0003800000 */
[----:B-1----:R-:W0:Y:S01]  /*0cd0*/  LDC.64 R10, c[0x0][0x3c8] ;  /* 0x0000f200ff0a7b82 */ /* 0x002e220000000a00 */
[----:B------:R-:W1:Y:S01]  /*0ce0*/  LDCU UR5, c[0x0][0x3c0] ;  /* 0x00007800ff0577ac */ /* 0x000e620008000800 */
[----:B------:R-:W-:-:S06]  /*0cf0*/  IMAD.MOV.U32 R31, RZ, RZ, 0x7fc00000 ;  /* 0x7fc00000ff1f7424 */ /* 0x000fcc00078e00ff */
[----:B------:R-:W2:Y:S08]  /*0d00*/  LDC.64 R12, c[0x0][0x3d0] ;  /* 0x0000f400ff0c7b82 */ /* 0x000eb00000000a00 */
[----:B------:R-:W3:Y:S01]  /*0d10*/  LDC.64 R14, c[0x0][0x3d8] ;  /* 0x0000f600ff0e7b82 */ /* 0x000ee20000000a00 */
[----:B-1----:R-:W-:-:S07]  /*0d20*/  IMAD R29, R9, UR5, R68 ;  /* 0x00000005091d7c24 */ /* 0x002fce000f8e0244 */
[----:B------:R-:W1:Y:S01]  /*0d30*/  LDC.64 R26, c[0x0][0x3e0] ;  /* 0x0000f800ff1a7b82 */ /* 0x000e620000000a00 */
[----:B0-----:R-:W-:-:S05]  /*0d40*/  IMAD.WIDE R8, R29, 0x4, R10 ;  /* 0x000000041d087825 */ /* 0x001fca00078e020a */
[----:B------:R4:W-:Y:S01]  /*0d50*/  STG.E desc[UR6][R8.64], R31 ;  /* 0x0000001f08007986 */ /* 0x0009e2000c101906 */
[----:B--2---:R-:W-:-:S05]  /*0d60*/  IMAD.WIDE R10, R29, 0x4, R12 ;  /* 0x000000041d0a7825 */ /* 0x004fca00078e020c */
[----:B------:R4:W-:Y:S01]  /*0d70*/  STG.E desc[UR6][R10.64], R31 ;  /* 0x0000001f0a007986 */ /* 0x0009e2000c101906 */
[----:B---3--:R-:W-:-:S05]  /*0d80*/  IMAD.WIDE R12, R29, 0x4, R14 ;  /* 0x000000041d0c7825 */ /* 0x008fca00078e020e */
[----:B------:R4:W-:Y:S01]  /*0d90*/  STG.E desc[UR6][R12.64], R31 ;  /* 0x0000001f0c007986 */ /* 0x0009e2000c101906 */
[----:B-1----:R-:W-:-:S05]  /*0da0*/  IMAD.WIDE R14, R29, 0x4, R26 ;  /* 0x000000041d0e7825 */ /* 0x002fca00078e021a */
[----:B------:R4:W-:Y:S02]  /*0db0*/  STG.E desc[UR6][R14.64], R31 ;  /* 0x0000001f0e007986 */ /* 0x0009e4000c101906 */
.L_x_4:
[----:B012---:R-:W-:Y:S05]  /*0dc0*/  BSYNC.RECONVERGENT B0 ;  /* 0x0000000000007941 */ /* 0x007fea0003800200 */
.L_x_3:
[----:B------:R-:W-:Y:S01]  /*0dd0*/  ISETP.GE.U32.AND P0, PT, R20, R0, PT ;  /* 0x000000001400720c */ /* 0x000fe20003f06070 */
[----:B------:R-:W-:Y:S03]  /*0de0*/  BSSY.RECONVERGENT B1, `(.L_x_10) ;  /* 0x000021f000017945 */ /* 0x000fe60003800200 */
[----:B------:R-:W-:-:S13]  /*0df0*/  ISETP.NE.OR P0, PT, R21, RZ, P0 ;  /* 0x000000ff1500720c */ /* 0x000fda0000705670 */
[----:B------:R-:W-:Y:S05]  /*0e00*/  @P0 BRA `(.L_x_11) ;  /* 0x0000002000700947 */ /* 0x000fea0003800000 */
[----:B------:R-:W0:Y:S01]  /*0e10*/  LDCU UR5, c[0x0][0x3b8] ;  /* 0x00007700ff0577ac */ /* 0x000e220008000800 */
[----:B------:R-:W-:Y:S01]  /*0e20*/  HFMA2 R52, -RZ, RZ, 0, 0 ;  /* 0x00000000ff347431 */ /* 0x000fe200000001ff */
[----:B------:R-:W-:Y:S01]  /*0e30*/  PRMT R16, RZ, 0x7610, R16 ;  /* 0x00007610ff107816 */ /* 0x000fe20000000010 */
[----:B------:R-:W-:Y:S01]  /*0e40*/  IMAD.MOV.U32 R51, RZ, RZ, RZ ;  /* 0x000000ffff337224 */ /* 0x000fe200078e00ff */
[----:B----4-:R-:W-:Y:S02]  /*0e50*/  CS2R R14, SRZ ;  /* 0x00000000000e7805 */ /* 0x010fe4000001ff00 */
[----:B------:R-:W-:Y:S02]  /*0e60*/  CS2R R12, SRZ ;  /* 0x00000000000c7805 */ /* 0x000fe4000001ff00 */
[----:B------:R-:W-:Y:S01]  /*0e70*/  PRMT R11, RZ, 0x7610, R11 ;  /* 0x00007610ff0b7816 */ /* 0x000fe2000000000b */
[----:B------:R-:W-:Y:S01]  /*0e80*/  IMAD.MOV.U32 R10, RZ, RZ, RZ ;  /* 0x000000ffff0a7224 */ /* 0x000fe200078e00ff */
[----:B------:R-:W-:-:S02]  /*0e90*/  CS2R R26, SRZ ;  /* 0x00000000001a7805 */ /* 0x000fc4000001ff00 */
[----:B------:R-:W-:Y:S02]  /*0ea0*/  CS2R R28, SRZ ;  /* 0x00000000001c7805 */ /* 0x000fe4000001ff00 */
[----:B------:R-:W-:Y:S02]  /*0eb0*/  CS2R R30, SRZ ;  /* 0x00000000001e7805 */ /* 0x000fe4000001ff00 */
[----:B------:R-:W-:Y:S02]  /*0ec0*/  CS2R R32, SRZ ;  /* 0x0000000000207805 */ /* 0x000fe4000001ff00 */
[----:B------:R-:W-:Y:S02]  /*0ed0*/  CS2R R34, SRZ ;  /* 0x0000000000227805 */ /* 0x000fe4000001ff00 */
[----:B------:R-:W-:Y:S02]  /*0ee0*/  CS2R R36, SRZ ;  /* 0x0000000000247805 */ /* 0x000fe4000001ff00 */
[----:B------:R-:W-:-:S02]  /*0ef0*/  CS2R R38, SRZ ;  /* 0x0000000000267805 */ /* 0x000fc4000001ff00 */
[----:B------:R-:W-:Y:S02]  /*0f00*/  CS2R R40, SRZ ;  /* 0x0000000000287805 */ /* 0x000fe4000001ff00 */
[----:B------:R-:W-:Y:S02]  /*0f10*/  CS2R R42, SRZ ;  /* 0x00000000002a7805 */ /* 0x000fe4000001ff00 */
[----:B------:R-:W-:Y:S02]  /*0f20*/  CS2R R44, SRZ ;  /* 0x00000000002c7805 */ /* 0x000fe4000001ff00 */
[----:B------:R-:W-:Y:S01]  /*0f30*/  CS2R R46, SRZ ;  /* 0x00000000002e7805 */ /* 0x000fe2000001ff00 */
[----:B0-----:R-:W-:-:S07]  /*0f40*/  IMAD.U32 R0, RZ, RZ, UR5 ;  /* 0x00000005ff007e24 */ /* 0x001fce000f8e00ff */
.L_x_47:
[----:B012---:R-:W0:Y:S01]  /*0f50*/  LDC.64 R48, c[0x0][0x388] ;  /* 0x0000e200ff307b82 */ /* 0x007e220000000a00 */
[----:B------:R-:W-:-:S04]  /*0f60*/  IMAD R9, R15, UR15, R68 ;  /* 0x0000000f0f097c24 */ /* 0x000fc8000f8e0244 */
[----:B0-----:R-:W-:-:S05]  /*0f70*/  IMAD.WIDE R48, R9, 0x4, R48 ;  /* 0x0000000409307825 */ /* 0x001fca00078e0230 */
[----:B------:R-:W2:Y:S01]  /*0f80*/  LDG.E.CONSTANT R8, desc[UR6][R48.64] ;  /* 0x0000000630087981 */ /* 0x000ea2000c1e9900 */
[----:B------:R-:W-:Y:S01]  /*0f90*/  BSSY.RECONVERGENT B0, `(.L_x_12) ;  /* 0x000016d000007945 */ /* 0x000fe20003800200 */
[----:B--2---:R-:W-:-:S13]  /*0fa0*/  FSETP.NE.AND P0, PT, |R8|, +INF , PT ;  /* 0x7f8000000800780b */ /* 0x004fda0003f05200 */
[----:B------:R-:W-:Y:S05]  /*0fb0*/  @!P0 BRA `(.L_x_13) ;  /* 0x0000001400a88947 */ /* 0x000fea0003800000 */
[----:B------:R-:W-:Y:S01]  /*0fc0*/  SHF.R.S32.HI R48, RZ, 0x1f, R9 ;  /* 0x0000001fff307819 */ /* 0x000fe20000011409 */
[----:B------:R-:W0:Y:S01]  /*0fd0*/  LDC R61, c[0x0][0x3b8] ;  /* 0x0000ee00ff3d7b82 */ /* 0x000e220000000800 */
[C---:B------:R-:W-:Y:S02]  /*0fe0*/  LEA R54, P1, R9.reuse, UR10, 0x2 ;  /* 0x0000000a09367c11 */ /* 0x040fe4000f8210ff */
[----:B------:R-:W-:Y:S02]  /*0ff0*/  ISETP.NE.AND P0, PT, RZ, UR9, PT ;  /* 0x00000009ff007c0c */ /* 0x000fe4000bf05270 */
[----:B------:R-:W-:-:S06]  /*1000*/  LEA.HI.X R55, R9, UR11, R48, 0x2, P1 ;  /* 0x0000000b09377c11 */ /* 0x000fcc00088f1430 */
[----:B------:R-:W2:Y:S05]  /*1010*/  LDG.E.CONSTANT R55, desc[UR6][R54.64] ;  /* 0x0000000636377981 */ /* 0x000eaa000c1e9900 */
[----:B------:R-:W1:Y:S01]  /*1020*/  @P0 LDC.64 R48, c[0x0][0x390] ;  /* 0x0000e400ff300b82 */ /* 0x000e620000000a00 */
[----:B------:R-:W-:Y:S01]  /*1030*/  IMAD.MOV.U32 R53, RZ, RZ, 0x7fc00000 ;  /* 0x7fc00000ff357424 */ /* 0x000fe200078e00ff */
[----:B0-----:R-:W0:Y:S01]  /*1040*/  MUFU.RCP R50, R61 ;  /* 0x0000003d00327308 */ /* 0x001e220000001000 */
[----:B-1----:R-:W-:-:S05]  /*1050*/  @P0 IMAD.WIDE R48, R9, 0x4, R48 ;  /* 0x0000000409300825 */ /* 0x002fca00078e0230 */
[----:B------:R1:W5:Y:S01]  /*1060*/  @P0 LDG.E.CONSTANT R53, desc[UR6][R48.64] ;  /* 0x0000000630350981 */ /* 0x000362000c1e9900 */
[----:B0-----:R-:W-:-:S04]  /*1070*/  FFMA R59, R50, -R61, 1 ;  /* 0x3f800000323b7423 */ /* 0x001fc8000000083d */
[----:B------:R-:W-:Y:S01]  /*1080*/  FFMA R59, R50, R59, R50 ;  /* 0x0000003b323b7223 */ /* 0x000fe20000000032 */
[----:B------:R-:W-:Y:S01]  /*1090*/  BSSY.RECONVERGENT B2, `(.L_x_14) ;  /* 0x000000c000027945 */ /* 0x000fe20003800200 */
[----:B--2---:R-:W-:-:S05]  /*10a0*/  FADD R57, R8, -R55 ;  /* 0x8000003708397221 */ /* 0x004fca0000000000 */
[----:B------:R-:W-:-:S04]  /*10b0*/  FSETP.GEU.AND P0, PT, |R57|, R61, PT ;  /* 0x0000003d3900720b */ /* 0x000fc80003f0e200 */
[----:B------:R-:W-:-:S08]  /*10c0*/  FSEL R0, R0, R57, !P0 ;  /* 0x0000003900007208 */ /* 0x000fd00004000000 */
[----:B------:R-:W0:Y:S01]  /*10d0*/  FCHK P0, |R0|, R61 ;  /* 0x0000003d00007302 */ /* 0x000e220000000200 */
[----:B------:R-:W-:-:S04]  /*10e0*/  FFMA R50, |R0|, R59, RZ ;  /* 0x0000003b00327223 */ /* 0x000fc800000002ff */
[----:B------:R-:W-:-:S04]  /*10f0*/  FFMA R54, R50, -R61, |R0| ;  /* 0x8000003d32367223 */ /* 0x000fc80000000400 */
[----:B------:R-:W-:Y:S01]  /*1100*/  FFMA R54, R59, R54, R50 ;  /* 0x000000363b367223 */ /* 0x000fe20000000032 */
[----:B01----:R-:W-:Y:S06]  /*1110*/  @!P0 BRA `(.L_x_15) ;  /* 0x00000000000c8947 */ /* 0x003fec0003800000 */
[----:B------:R-:W-:Y:S01]  /*1120*/  FADD R48, |R0|, -RZ ;  /* 0x800000ff00307221 */ /* 0x000fe20000000200 */
[----:B------:R-:W-:-:S07]  /*1130*/  MOV R50, 0x1150 ;  /* 0x0000115000327802 */ /* 0x000fce0000000f00 */
[----:B-----5:R-:W-:Y:S05]  /*1140*/  CALL.REL.NOINC `($__internal_1_$__cuda_sm3x_div_rn_noftz_f32_slowpath) ;  /* 0x0000002400287944 */ /* 0x020fea0003c00000 */
.L_x_15:
[----:B------:R-:W-:Y:S05]  /*1150*/  BSYNC.RECONVERGENT B2 ;  /* 0x0000000000027941 */ /* 0x000fea0003800200 */
.L_x_14:
[----:B------:R-:W-:Y:S01]  /*1160*/  ISETP.NE.AND P1, PT, R15, RZ, PT ;  /* 0x000000ff0f00720c */ /* 0x000fe20003f25270 */
[----:B------:R-:W-:Y:S01]  /*1170*/  BSSY.RECONVERGENT B3, `(.L_x_16) ;  /* 0x000004c000037945 */ /* 0x000fe20003800200 */
[----:B-----5:R-:W-:Y:S02]  /*1180*/  FSETP.NE.AND P0, PT, |R53|, +INF , PT ;  /* 0x7f8000003500780b */ /* 0x020fe40003f05200 */
[----:B------:R-:W-:-:S05]  /*1190*/  FSEL R49, R8, R51, !P1 ;  /* 0x0000003308317208 */ /* 0x000fca0004800000 */
[----:B------:R-:W-:-:S04]  /*11a0*/  FADD R55, R8, -R49 ;  /* 0x8000003108377221 */ /* 0x000fc80000000000 */
[----:B------:R-:W0:Y:S02]  /*11b0*/  F2F.F64.F32 R50, R55 ;  /* 0x0000003700327310 */ /* 0x000e240000201800 */
[----:B------:R-:W-:-:S04]  /*11c0*/  @!P0 FMNMX R53, RZ, R54, !PT ;  /* 0x00000036ff358209 */ /* 0x000fc80007800000 */
[----:B------:R-:W-:Y:S02]  /*11d0*/  FSEL R14, R53, R14, !P1 ;  /* 0x0000000e350e7208 */ /* 0x000fe40004800000 */
[----:B------:R-:W-:Y:S02]  /*11e0*/  ISETP.GE.AND P1, PT, R15, R20, PT ;  /* 0x000000140f00720c */ /* 0x000fe40003f26270 */
[CC--:B------:R-:W-:Y:S02]  /*11f0*/  FSETP.GEU.AND P2, PT, R53.reuse, R14.reuse, PT ;  /* 0x0000000e3500720b */ /* 0x0c0fe40003f4e000 */
[----:B------:R-:W-:Y:S01]  /*1200*/  FSETP.GT.AND P0, PT, R53, R14, PT ;  /* 0x0000000e3500720b */ /* 0x000fe20003f04000 */
[----:B------:R-:W-:Y:S01]  /*1210*/  IMAD.MOV.U32 R14, RZ, RZ, R53 ;  /* 0x000000ffff0e7224 */ /* 0x000fe200078e0035 */
[--C-:B0-----:R-:W-:Y:S02]  /*1220*/  DADD R48, R44, -R50.reuse ;  /* 0x000000002c307229 */ /* 0x101fe40000000832 */
[----:B------:R-:W-:-:S08]  /*1230*/  DADD R50, R46, R50 ;  /* 0x000000002e327229 */ /* 0x000fd00000000032 */
[----:B------:R-:W-:Y:S02]  /*1240*/  FSEL R44, R48, R44, !P2 ;  /* 0x0000002c302c7208 */ /* 0x000fe40005000000 */
[----:B------:R-:W-:Y:S02]  /*1250*/  FSEL R45, R49, R45, !P2 ;  /* 0x0000002d312d7208 */ /* 0x000fe40005000000 */
[----:B------:R-:W-:Y:S02]  /*1260*/  FSEL R46, R50, R46, P0 ;  /* 0x0000002e322e7208 */ /* 0x000fe40000000000 */
[----:B------:R-:W-:Y:S01]  /*1270*/  FSEL R47, R51, R47, P0 ;  /* 0x0000002f332f7208 */ /* 0x000fe20000000000 */
[----:B------:R-:W-:Y:S06]  /*1280*/  @!P1 BRA `(.L_x_17) ;  /* 0x0000000000e89947 */ /* 0x000fec0003800000 */
[----:B------:R-:W-:-:S13]  /*1290*/  ISETP.GE.AND P0, PT, R10, UR16, PT ;  /* 0x000000100a007c0c */ /* 0x000fda000bf06270 */
[----:B------:R-:W-:Y:S05]  /*12a0*/  @P0 BRA `(.L_x_18) ;  /* 0x0000000000cc0947 */ /* 0x000fea0003800000 */
[----:B------:R-:W-:Y:S01]  /*12b0*/  IADD3 R53, PT, PT, R10, 0x1, RZ ;  /* 0x000000010a357810 */ /* 0x000fe20007ffe0ff */
[----:B------:R-:W-:Y:S01]  /*12c0*/  IMAD.MOV.U32 R54, RZ, RZ, 0x1 ;  /* 0x00000001ff367424 */ /* 0x000fe200078e00ff */
[----:B------:R-:W-:Y:S02]  /*12d0*/  BSSY.RECONVERGENT B4, `(.L_x_19) ;  /* 0x0000017000047945 */ /* 0x000fe40003800200 */
[----:B------:R-:W0:Y:S08]  /*12e0*/  I2F.F64 R48, R53 ;  /* 0x0000003500307312 */ /* 0x000e300000201c00 */
[----:B0-----:R-:W0:Y:S02]  /*12f0*/  MUFU.RCP64H R55, R49 ;  /* 0x0000003100377308 */ /* 0x001e240000001800 */
[----:B0-----:R-:W-:-:S08]  /*1300*/  DFMA R50, -R48, R54, 1 ;  /* 0x3ff000003032742b */ /* 0x001fd00000000136 */
[----:B------:R-:W-:Y:S02]  /*1310*/  DFMA R56, R50, R50, R50 ;  /* 0x000000323238722b */ /* 0x000fe40000000032 */
[----:B------:R-:W0:Y:S06]  /*1320*/  I2F.F64 R50, R10 ;  /* 0x0000000a00327312 */ /* 0x000e2c0000201c00 */
[----:B------:R-:W-:-:S08]  /*1330*/  DFMA R56, R54, R56, R54 ;  /* 0x000000383638722b */ /* 0x000fd00000000036 */
[----:B------:R-:W-:Y:S02]  /*1340*/  DFMA R54, -R48, R56, 1 ;  /* 0x3ff000003036742b */ /* 0x000fe40000000138 */
[----:B0-----:R-:W-:-:S06]  /*1350*/  DFMA R58, R42, R50, R46 ;  /* 0x000000322a3a722b */ /* 0x001fcc000000002e */
[----:B------:R-:W-:-:S04]  /*1360*/  DFMA R54, R56, R54, R56 ;  /* 0x000000363836722b */ /* 0x000fc80000000038 */
[----:B------:R-:W-:-:S04]  /*1370*/  FSETP.GEU.AND P2, PT, |R59|, 6.5827683646048100446e-37, PT ;  /* 0x036000003b00780b */ /* 0x000fc80003f4e200 */
[----:B------:R-:W-:-:S08]  /*1380*/  DMUL R42, R58, R54 ;  /* 0x000000363a2a7228 */ /* 0x000fd00000000000 */
[----:B------:R-:W-:-:S08]  /*1390*/  DFMA R56, -R48, R42, R58 ;  /* 0x0000002a3038722b */ /* 0x000fd0000000013a */
[----:B------:R-:W-:-:S10]  /*13a0*/  DFMA R42, R54, R56, R42 ;  /* 0x00000038362a722b */ /* 0x000fd4000000002a */
[----:B------:R-:W-:-:S05]  /*13b0*/  FFMA R54, RZ, R49, R43 ;  /* 0x00000031ff367223 */ /* 0x000fca000000002b */
[----:B------:R-:W-:-:S13]  /*13c0*/  FSETP.GT.AND P0, PT, |R54|, 1.469367938527859385e-39, PT ;  /* 0x001000003600780b */ /* 0x000fda0003f04200 */
[----:B------:R-:W-:Y:S05]  /*13d0*/  @P0 BRA P2, `(.L_x_20) ;  /* 0x0000000000180947 */ /* 0x000fea0001000000 */
[----:B------:R-:W-:Y:S01]  /*13e0*/  IMAD.MOV.U32 R56, RZ, RZ, R48 ;  /* 0x000000ffff387224 */ /* 0x000fe200078e0030 */
[----:B------:R-:W-:Y:S01]  /*13f0*/  MOV R70, 0x1420 ;  /* 0x0000142000467802 */ /* 0x000fe20000000f00 */
[----:B------:R-:W-:-:S07]  /*1400*/  IMAD.MOV.U32 R57, RZ, RZ, R49 ;  /* 0x000000ffff397224 */ /* 0x000fce00078e0031 */
[----:B------:R-:W-:Y:S05]  /*1410*/  CALL.REL.NOINC `($__internal_0_$__cuda_sm20_div_rn_f64_full) ;  /* 0x0000001c00047944 */ /* 0x000fea0003c00000 */
[----:B------:R-:W-:Y:S01]  /*1420*/  IMAD.MOV.U32 R42, RZ, RZ, R54 ;  /* 0x000000ffff2a7224 */ /* 0x000fe200078e0036 */
[----:B------:R-:W-:-:S07]  /*1430*/  MOV R43, R55 ;  /* 0x00000037002b7202 */ /* 0x000fce0000000f00 */
.L_x_20:
[----:B------:R-:W-:Y:S05]  /*1440*/  BSYNC.RECONVERGENT B4 ;  /* 0x0000000000047941 */ /* 0x000fea0003800200 */
.L_x_19:
[----:B------:R-:W0:Y:S01]  /*1450*/  MUFU.RCP64H R55, R49 ;  /* 0x0000003100377308 */ /* 0x000e220000001800 */
[----:B------:R-:W-:Y:S01]  /*1460*/  IMAD.MOV.U32 R54, RZ, RZ, 0x1 ;  /* 0x00000001ff367424 */ /* 0x000fe200078e00ff */
[----:B------:R-:W-:Y:S01]  /*1470*/  DFMA R58, R40, R50, R44 ;  /* 0x00000032283a722b */ /* 0x000fe2000000002c */
[----:B------:R-:W-:Y:S09]  /*1480*/  BSSY.RECONVERGENT B4, `(.L_x_21) ;  /* 0x0000013000047945 */ /* 0x000ff20003800200 */
[----:B------:R-:W-:Y:S01]  /*1490*/  FSETP.GEU.AND P2, PT, |R59|, 6.5827683646048100446e-37, PT ;  /* 0x036000003b00780b */ /* 0x000fe20003f4e200 */
[----:B0-----:R-:W-:-:S08]  /*14a0*/  DFMA R56, -R48, R54, 1 ;  /* 0x3ff000003038742b */ /* 0x001fd00000000136 */
[----:B------:R-:W-:-:S08]  /*14b0*/  DFMA R56, R56, R56, R56 ;  /* 0x000000383838722b */ /* 0x000fd00000000038 */
[----:B------:R-:W-:-:S08]  /*14c0*/  DFMA R56, R54, R56, R54 ;  /* 0x000000383638722b */ /* 0x000fd00000000036 */
[----:B------:R-:W-:-:S08]  /*14d0*/  DFMA R54, -R48, R56, 1 ;  /* 0x3ff000003036742b */ /* 0x000fd00000000138 */
[----:B------:R-:W-:-:S08]  /*14e0*/  DFMA R54, R56, R54, R56 ;  /* 0x000000363836722b */ /* 0x000fd00000000038 */
        /* <DEDUP_REMOVED lines=12> */
.L_x_22:
[----:B------:R-:W-:Y:S05]  /*15b0*/  BSYNC.RECONVERGENT B4 ;  /* 0x0000000000047941 */ /* 0x000fea0003800200 */
.L_x_21:
[----:B------:R-:W-:Y:S01]  /*15c0*/  IMAD.MOV.U32 R10, RZ, RZ, R53 ;  /* 0x000000ffff0a7224 */ /* 0x000fe200078e0035 */
[----:B------:R-:W-:Y:S06]  /*15d0*/  BRA `(.L_x_17) ;  /* 0x0000000000147947 */ /* 0x000fec0003800000 */
.L_x_18:
[-C--:B------:R-:W-:Y:S02]  /*15e0*/  DMUL R48, R46, R6.reuse ;  /* 0x000000062e307228 */ /* 0x080fe40000000000 */
[----:B------:R-:W-:Y:S02]  /*15f0*/  DADD R50, -R6, 1 ;  /* 0x3ff0000006327429 */ /* 0x000fe40000000100 */
[----:B------:R-:W-:-:S06]  /*1600*/  DMUL R54, R44, R6 ;  /* 0x000000062c367228 */ /* 0x000fcc0000000000 */
[-C--:B------:R-:W-:Y:S02]  /*1610*/  DFMA R42, R42, R50.reuse, R48 ;  /* 0x000000322a2a722b */ /* 0x080fe40000000030 */
[----:B------:R-:W-:-:S11]  /*1620*/  DFMA R40, R40, R50, R54 ;  /* 0x000000322828722b */ /* 0x000fd60000000036 */
.L_x_17:
[----:B------:R-:W-:Y:S05]  /*1630*/  BSYNC.RECONVERGENT B3 ;  /* 0x0000000000037941 */ /* 0x000fea0003800200 */
.L_x_16:
[----:B------:R-:W-:Y:S04]  /*1640*/  BSSY.RECONVERGENT B3, `(.L_x_23) ;  /* 0x0000042000037945 */ /* 0x000fe80003800200 */
[----:B------:R-:W-:Y:S05]  /*1650*/  @!P1 BRA `(.L_x_24) ;  /* 0x0000000400009947 */ /* 0x000fea0003800000 */
[----:B------:R-:W-:Y:S01]  /*1660*/  ISETP.GE.AND P0, PT, R52, UR17, PT ;  /* 0x0000001134007c0c */ /* 0x000fe2000bf06270 */
[----:B------:R-:W-:Y:S02]  /*1670*/  DADD R54, -R42, R46 ;  /* 0x000000002a367229 */ /* 0x000fe4000000012e */
[----:B------:R-:W-:-:S10]  /*1680*/  DADD R48, -R40, R44 ;  /* 0x0000000028307229 */ /* 0x000fd4000000012c */
[----:B------:R-:W-:Y:S05]  /*1690*/  @P0 BRA `(.L_x_25) ;  /* 0x0000000000dc0947 */ /* 0x000fea0003800000 */
[----:B------:R-:W-:Y:S01]  /*16a0*/  VIADD R73, R52, 0x1 ;  /* 0x0000000134497836 */ /* 0x000fe20000000000 */
[----:B------:R-:W-:Y:S01]  /*16b0*/  BSSY.RECONVERGENT B4, `(.L_x_26) ;  /* 0x0000018000047945 */ /* 0x000fe20003800200 */
[----:B------:R-:W-:Y:S01]  /*16c0*/  IMAD.MOV.U32 R58, RZ, RZ, 0x1 ;  /* 0x00000001ff3a7424 */ /* 0x000fe200078e00ff */
[----:B------:R-:W0:Y:S08]  /*16d0*/  I2F.F64 R52, R52 ;  /* 0x0000003400347312 */ /* 0x000e300000201c00 */
[----:B------:R-:W1:Y:S01]  /*16e0*/  I2F.F64 R50, R73 ;  /* 0x0000004900327312 */ /* 0x000e620000201c00 */
[----:B0-----:R-:W-:-:S07]  /*16f0*/  DFMA R38, R38, R52, R54 ;  /* 0x000000342626722b */ /* 0x001fce0000000036 */
[----:B-1----:R-:W0:Y:S03]  /*1700*/  MUFU.RCP64H R59, R51 ;  /* 0x00000033003b7308 */ /* 0x002e260000001800 */
        /* <DEDUP_REMOVED lines=12> */
[----:B------:R-:W-:Y:S01]  /*17d0*/  MOV R58, R38 ;  /* 0x00000026003a7202 */ /* 0x000fe20000000f00 */
[----:B------:R-:W-:Y:S01]  /*17e0*/  IMAD.MOV.U32 R59, RZ, RZ, R39 ;  /* 0x000000ffff3b7224 */ /* 0x000fe200078e0027 */
[----:B------:R-:W-:Y:S01]  /*17f0*/  MOV R70, 0x1830 ;  /* 0x0000183000467802 */ /* 0x000fe20000000f00 */
[----:B------:R-:W-:Y:S02]  /*1800*/  IMAD.MOV.U32 R56, RZ, RZ, R50 ;  /* 0x000000ffff387224 */ /* 0x000fe400078e0032 */
[----:B------:R-:W-:-:S07]  /*1810*/  IMAD.MOV.U32 R57, RZ, RZ, R51 ;  /* 0x000000ffff397224 */ /* 0x000fce00078e0033 */
[----:B------:R-:W-:Y:S05]  /*1820*/  CALL.REL.NOINC `($__internal_0_$__cuda_sm20_div_rn_f64_full) ;  /* 0x0000001800007944 */ /* 0x000fea0003c00000 */
.L_x_27:
[----:B------:R-:W-:Y:S05]  /*1830*/  BSYNC.RECONVERGENT B4 ;  /* 0x0000000000047941 */ /* 0x000fea0003800200 */
.L_x_26:
[----:B------:R-:W0:Y:S01]  /*1840*/  MUFU.RCP64H R39, R51 ;  /* 0x0000003300277308 */ /* 0x000e220000001800 */
[----:B------:R-:W-:Y:S01]  /*1850*/  MOV R38, 0x1 ;  /* 0x0000000100267802 */ /* 0x000fe20000000f00 */
        /* <DEDUP_REMOVED lines=10> */
[----:B------:R-:W-:Y:S01]  /*1900*/  DFMA R36, R56, R38, R36 ;  /* 0x000000263824722b */ /* 0x000fe20000000024 */
[----:B------:R-:W-:-:S09]  /*1910*/  IMAD.MOV.U32 R39, RZ, RZ, R55 ;  /* 0x000000ffff277224 */ /* 0x000fd200078e0037 */
[----:B------:R-:W-:-:S05]  /*1920*/  FFMA R38, RZ, R51, R37 ;  /* 0x00000033ff267223 */ /* 0x000fca0000000025 */
[----:B------:R-:W-:Y:S01]  /*1930*/  FSETP.GT.AND P0, PT, |R38|, 1.469367938527859385e-39, PT ;  /* 0x001000002600780b */ /* 0x000fe20003f04200 */
[----:B------:R-:W-:-:S12]  /*1940*/  IMAD.MOV.U32 R38, RZ, RZ, R54 ;  /* 0x000000ffff267224 */ /* 0x000fd800078e0036 */
[----:B------:R-:W-:Y:S05]  /*1950*/  @P0 BRA P1, `(.L_x_29) ;  /* 0x0000000000200947 */ /* 0x000fea0000800000 */
[----:B------:R-:W-:Y:S01]  /*1960*/  IMAD.MOV.U32 R58, RZ, RZ, R48 ;  /* 0x000000ffff3a7224 */ /* 0x000fe200078e0030 */
[----:B------:R-:W-:Y:S01]  /*1970*/  MOV R59, R49 ;  /* 0x00000031003b7202 */ /* 0x000fe20000000f00 */
[----:B------:R-:W-:Y:S01]  /*1980*/  IMAD.MOV.U32 R56, RZ, RZ, R50 ;  /* 0x000000ffff387224 */ /* 0x000fe200078e0032 */
[----:B------:R-:W-:Y:S01]  /*1990*/  MOV R70, 0x19c0 ;  /* 0x000019c000467802 */ /* 0x000fe20000000f00 */
[----:B------:R-:W-:-:S07]  /*19a0*/  IMAD.MOV.U32 R57, RZ, RZ, R51 ;  /* 0x000000ffff397224 */ /* 0x000fce00078e0033 */
[----:B------:R-:W-:Y:S05]  /*19b0*/  CALL.REL.NOINC `($__internal_0_$__cuda_sm20_div_rn_f64_full) ;  /* 0x00000014009c7944 */ /* 0x000fea0003c00000 */
[----:B------:R-:W-:Y:S01]  /*19c0*/  IMAD.MOV.U32 R36, RZ, RZ, R54 ;  /* 0x000000ffff247224 */ /* 0x000fe200078e0036 */
[----:B------:R-:W-:-:S07]  /*19d0*/  MOV R37, R55 ;  /* 0x0000003700257202 */ /* 0x000fce0000000f00 */
.L_x_29:
[----:B------:R-:W-:Y:S05]  /*19e0*/  BSYNC.RECONVERGENT B4 ;  /* 0x0000000000047941 */ /* 0x000fea0003800200 */
.L_x_28:
[----:B------:R-:W-:Y:S01]  /*19f0*/  IMAD.MOV.U32 R52, RZ, RZ, R73 ;  /* 0x000000ffff347224 */ /* 0x000fe200078e0049 */
[----:B------:R-:W-:Y:S06]  /*1a00*/  BRA `(.L_x_24) ;  /* 0x0000000000147947 */ /* 0x000fec0003800000 */
.L_x_25:
[-C--:B------:R-:W-:Y:S02]  /*1a10*/  DMUL R54, R54, R4.reuse ;  /* 0x0000000436367228 */ /* 0x080fe40000000000 */
[----:B------:R-:W-:Y:S02]  /*1a20*/  DADD R50, -R4, 1 ;  /* 0x3ff0000004327429 */ /* 0x000fe40000000100 */
[----:B------:R-:W-:-:S06]  /*1a30*/  DMUL R48, R48, R4 ;  /* 0x0000000430307228 */ /* 0x000fcc0000000000 */
[-C--:B------:R-:W-:Y:S02]  /*1a40*/  DFMA R38, R38, R50.reuse, R54 ;  /* 0x000000322626722b */ /* 0x080fe40000000036 */
[----:B------:R-:W-:-:S11]  /*1a50*/  DFMA R36, R36, R50, R48 ;  /* 0x000000322424722b */ /* 0x000fd60000000030 */
.L_x_24:
[----:B------:R-:W-:Y:S05]  /*1a60*/  BSYNC.RECONVERGENT B3 ;  /* 0x0000000000037941 */ /* 0x000fea0003800200 */
.L_x_23:
[----:B------:R-:W0:Y:S01]  /*1a70*/  LDC.64 R56, c[0x0][0x3c8] ;  /* 0x0000f200ff387b82 */ /* 0x000e220000000a00 */
[----:B------:R-:W-:Y:S01]  /*1a80*/  DADD R54, -R36, R38 ;  /* 0x0000000024367229 */ /* 0x000fe20000000126 */
[----:B------:R-:W-:Y:S01]  /*1a90*/  LOP3.LUT P0, RZ, R11, 0xff, RZ, 0xc0, !PT ;  /* 0x000000ff0bff7812 */ /* 0x000fe2000780c0ff */
[----:B------:R-:W-:Y:S04]  /*1aa0*/  BSSY.RECONVERGENT B3, `(.L_x_30) ;  /* 0x0000052000037945 */ /* 0x000fe80003800200 */
[----:B------:R-:W1:Y:S04]  /*1ab0*/  F2F.F32.F64 R48, R54 ;  /* 0x0000003600307310 */ /* 0x000e680000301000 */
[----:B------:R-:W-:Y:S01]  /*1ac0*/  FSEL R50, R54, R34, !P0 ;  /* 0x0000002236327208 */ /* 0x000fe20004000000 */
[----:B------:R-:W-:Y:S01]  /*1ad0*/  IMAD.MOV.U32 R34, RZ, RZ, R54 ;  /* 0x000000ffff227224 */ /* 0x000fe200078e0036 */
[----:B------:R-:W-:Y:S01]  /*1ae0*/  FSEL R51, R55, R35, !P0 ;  /* 0x0000002337337208 */ /* 0x000fe20004000000 */
[----:B------:R-:W-:Y:S01]  /*1af0*/  IMAD.MOV.U32 R35, RZ, RZ, R55 ;  /* 0x000000ffff237224 */ /* 0x000fe200078e0037 */
[----:B------:R-:W-:-:S04]  /*1b00*/  ISETP.GT.AND P0, PT, R15, R20, PT ;  /* 0x000000140f00720c */ /* 0x000fc80003f04270 */
[----:B------:R-:W-:Y:S01]  /*1b10*/  DADD R50, R54, -R50 ;  /* 0x0000000036327229 */ /* 0x000fe20000000832 */
[----:B0-----:R-:W-:-:S05]  /*1b20*/  IMAD.WIDE R56, R9, 0x4, R56 ;  /* 0x0000000409387825 */ /* 0x001fca00078e0238 */
[----:B-1----:R0:W-:Y:S03]  /*1b30*/  STG.E desc[UR6][R56.64], R48 ;  /* 0x0000003038007986 */ /* 0x0021e6000c101906 */
[----:B------:R-:W-:Y:S05]  /*1b40*/  @!P0 BRA `(.L_x_31) ;  /* 0x00000004001c8947 */ /* 0x000fea0003800000 */
[----:B------:R-:W-:Y:S01]  /*1b50*/  ISETP.GE.AND P0, PT, R12, UR4, PT ;  /* 0x000000040c007c0c */ /* 0x000fe2000bf06270 */
[----:B------:R-:W-:-:S12]  /*1b60*/  BSSY.RECONVERGENT B4, `(.L_x_32) ;  /* 0x0000020000047945 */ /* 0x000fd80003800200 */
[----:B------:R-:W-:Y:S05]  /*1b70*/  @P0 BRA `(.L_x_33) ;  /* 0x00000000006c0947 */ /* 0x000fea0003800000 */
[----:B------:R-:W-:Y:S01]  /*1b80*/  IADD3 R11, PT, PT, R12, 0x1, RZ ;  /* 0x000000010c0b7810 */ /* 0x000fe20007ffe0ff */
[----:B------:R-:W-:Y:S01]  /*1b90*/  IMAD.MOV.U32 R54, RZ, RZ, 0x1 ;  /* 0x00000001ff367424 */ /* 0x000fe200078e00ff */
[----:B------:R-:W1:Y:S01]  /*1ba0*/  I2F.F64 R60, R12 ;  /* 0x0000000c003c7312 */ /* 0x000e620000201c00 */
[----:B------:R-:W-:Y:S07]  /*1bb0*/  BSSY.RECONVERGENT B5, `(.L_x_34) ;  /* 0x0000016000057945 */ /* 0x000fee0003800200 */
[----:B0-----:R-:W0:Y:S01]  /*1bc0*/  I2F.F64 R56, R11 ;  /* 0x0000000b00387312 */ /* 0x001e220000201c00 */
[----:B-1----:R-:W-:-:S07]  /*1bd0*/  DFMA R60, R32, R60, |R50| ;  /* 0x0000003c203c722b */ /* 0x002fce0000000432 */
[----:B0-----:R-:W0:Y:S03]  /*1be0*/  MUFU.RCP64H R55, R57 ;  /* 0x0000003900377308 */ /* 0x001e260000001800 */
        /* <DEDUP_REMOVED lines=16> */
[----:B------:R-:W-:Y:S01]  /*1cf0*/  MOV R32, R54 ;  /* 0x0000003600207202 */ /* 0x000fe20000000f00 */
[----:B------:R-:W-:-:S07]  /*1d00*/  IMAD.MOV.U32 R33, RZ, RZ, R55 ;  /* 0x000000ffff217224 */ /* 0x000fce00078e0037 */
.L_x_35:
[----:B------:R-:W-:Y:S05]  /*1d10*/  BSYNC.RECONVERGENT B5 ;  /* 0x0000000000057941 */ /* 0x000fea0003800200 */
.L_x_34:
[----:B------:R-:W-:Y:S05]  /*1d20*/  BRA `(.L_x_36) ;  /* 0x00000000000c7947 */ /* 0x000fea0003800000 */
.L_x_33:
[----:B------:R-:W-:Y:S01]  /*1d30*/  DMUL R50, |R50|, R2 ;  /* 0x0000000232327228 */ /* 0x000fe20000000200 */
[----:B------:R-:W-:-:S07]  /*1d40*/  IMAD.MOV.U32 R11, RZ, RZ, R12 ;  /* 0x000000ffff0b7224 */ /* 0x000fce00078e000c */
[----:B------:R-:W-:-:S11]  /*1d50*/  DFMA R32, R22, R32, R50 ;  /* 0x000000201620722b */ /* 0x000fd60000000032 */
.L_x_36:
[----:B------:R-:W-:Y:S05]  /*1d60*/  BSYNC.RECONVERGENT B4 ;  /* 0x0000000000047941 */ /* 0x000fea0003800200 */
.L_x_32:
[----:B------:R-:W-:-:S04]  /*1d70*/  LOP3.LUT P0, RZ, R16, 0xff, RZ, 0xc0, !PT ;  /* 0x000000ff10ff7812 */ /* 0x000fc8000780c0ff */
[----:B------:R-:W-:-:S04]  /*1d80*/  SEL R16, R13, RZ, P0 ;  /* 0x000000ff0d107207 */ /* 0x000fc80000000000 */
[----:B------:R-:W-:-:S13]  /*1d90*/  ISETP.GE.AND P0, PT, R16, UR4, PT ;  /* 0x0000000410007c0c */ /* 0x000fda000bf06270 */
[----:B------:R-:W-:Y:S05]  /*1da0*/  @P0 BRA `(.L_x_37) ;  /* 0x00000000006c0947 */ /* 0x000fea0003800000 */
[----:B------:R-:W-:Y:S01]  /*1db0*/  VIADD R13, R16, 0x1 ;  /* 0x00000001100d7836 */ /* 0x000fe20000000000 */
[----:B------:R-:W-:Y:S01]  /*1dc0*/  MOV R50, 0x1 ;  /* 0x0000000100327802 */ /* 0x000fe20000000f00 */
[----:B------:R-:W1:Y:S01]  /*1dd0*/  I2F.F64 R58, R16 ;  /* 0x00000010003a7312 */ /* 0x000e620000201c00 */
[----:B------:R-:W-:Y:S07]  /*1de0*/  BSSY.RECONVERGENT B4, `(.L_x_38) ;  /* 0x0000014000047945 */ /* 0x000fee0003800200 */
[----:B0-----:R-:W0:Y:S01]  /*1df0*/  I2F.F64 R56, R13 ;  /* 0x0000000d00387312 */ /* 0x001e220000201c00 */
[----:B-1----:R-:W-:-:S07]  /*1e00*/  DFMA R58, R30, R58, R32 ;  /* 0x0000003a1e3a722b */ /* 0x002fce0000000020 */
        /* <DEDUP_REMOVED lines=13> */
[----:B------:R-:W-:-:S07]  /*1ee0*/  MOV R70, 0x1f00 ;  /* 0x00001f0000467802 */ /* 0x000fce0000000f00 */
[----:B------:R-:W-:Y:S05]  /*1ef0*/  CALL.REL.NOINC `($__internal_0_$__cuda_sm20_div_rn_f64_full) ;  /* 0x00000010004c7944 */ /* 0x000fea0003c00000 */
[----:B------:R-:W-:Y:S02]  /*1f00*/  IMAD.MOV.U32 R30, RZ, RZ, R54 ;  /* 0x000000ffff1e7224 */ /* 0x000fe400078e0036 */
[----:B------:R-:W-:-:S07]  /*1f10*/  IMAD.MOV.U32 R31, RZ, RZ, R55 ;  /* 0x000000ffff1f7224 */ /* 0x000fce00078e0037 */
.L_x_39:
[----:B------:R-:W-:Y:S05]  /*1f20*/  BSYNC.RECONVERGENT B4 ;  /* 0x0000000000047941 */ /* 0x000fea0003800200 */
.L_x_38:
[----:B------:R-:W-:Y:S01]  /*1f30*/  IMAD.MOV.U32 R16, RZ, RZ, 0x1 ;  /* 0x00000001ff107424 */ /* 0x000fe200078e00ff */
[----:B------:R-:W-:Y:S01]  /*1f40*/  MOV R12, R11 ;  /* 0x0000000b000c7202 */ /* 0x000fe20000000f00 */
[----:B------:R-:W-:Y:S06]  /*1f50*/  BRA `(.L_x_31) ;  /* 0x0000000000187947 */ /* 0x000fec0003800000 */
.L_x_37:
[----:B------:R-:W-:Y:S01]  /*1f60*/  DMUL R12, R32, R2 ;  /* 0x00000002200c7228 */ /* 0x000fe20000000000 */
[----:B------:R-:W-:-:S07]  /*1f70*/  IMAD.MOV.U32 R49, RZ, RZ, 0x1 ;  /* 0x00000001ff317424 */ /* 0x000fce00078e00ff */
[----:B------:R-:W-:Y:S01]  /*1f80*/  DFMA R30, R22, R30, R12 ;  /* 0x0000001e161e722b */ /* 0x000fe2000000000c */
[--C-:B------:R-:W-:Y:S01]  /*1f90*/  IMAD.MOV.U32 R13, RZ, RZ, R16.reuse ;  /* 0x000000ffff0d7224 */ /* 0x100fe200078e0010 */
[----:B------:R-:W-:Y:S01]  /*1fa0*/  PRMT R16, R49, 0x7610, R16 ;  /* 0x0000761031107816 */ /* 0x000fe20000000010 */
[----:B------:R-:W-:-:S08]  /*1fb0*/  IMAD.MOV.U32 R12, RZ, RZ, R11 ;  /* 0x000000ffff0c7224 */ /* 0x000fd000078e000b */
.L_x_31:
[----:B------:R-:W-:Y:S05]  /*1fc0*/  BSYNC.RECONVERGENT B3 ;  /* 0x0000000000037941 */ /* 0x000fea0003800200 */
.L_x_30:
[----:B------:R-:W1:Y:S01]  /*1fd0*/  LDC.64 R50, c[0x0][0x3d0] ;  /* 0x0000f400ff327b82 */ /* 0x000e620000000a00 */
[----:B------:R-:W-:Y:S01]  /*1fe0*/  ISETP.GE.AND P0, PT, R13, 0x1, PT ;  /* 0x000000010d00780c */ /* 0x000fe20003f06270 */
[----:B------:R-:W-:Y:S01]  /*1ff0*/  BSSY.RECONVERGENT B2, `(.L_x_40) ;  /* 0x0000034000027945 */ /* 0x000fe20003800200 */
[CC--:B------:R-:W-:Y:S02]  /*2000*/  ISETP.GE.AND P1, PT, R15.reuse, R18.reuse, PT ;  /* 0x000000120f00720c */ /* 0x0c0fe40003f26270 */
[----:B------:R-:W-:Y:S02]  /*2010*/  ISETP.NE.OR P0, PT, R15, R18, !P0 ;  /* 0x000000120f00720c */ /* 0x000fe40004705670 */
[----:B------:R-:W-:Y:S01]  /*2020*/  MOV R11, 0x1 ;  /* 0x00000001000b7802 */ /* 0x000fe20000000f00 */
[----:B------:R-:W2:Y:S10]  /*2030*/  LDC.64 R54, c[0x0][0x3d8] ;  /* 0x0000f600ff367b82 */ /* 0x000eb40000000a00 */
[----:B-1----:R-:W-:-:S05]  /*2040*/  @!P0 IMAD.WIDE R50, R9, 0x4, R50 ;  /* 0x0000000409328825 */ /* 0x002fca00078e0232 */
[----:B------:R1:W-:Y:S01]  /*2050*/  @!P0 STG.E desc[UR6][R50.64], R48 ;  /* 0x0000003032008986 */ /* 0x0003e2000c101906 */
[----:B--2---:R-:W-:-:S05]  /*2060*/  @!P0 IMAD.WIDE R54, R9, 0x4, R54 ;  /* 0x0000000409368825 */ /* 0x004fca00078e0236 */
[----:B------:R1:W-:Y:S01]  /*2070*/  @!P0 STG.E desc[UR6][R54.64], R48 ;  /* 0x0000003036008986 */ /* 0x0003e2000c101906 */
[----:B------:R-:W-:Y:S05]  /*2080*/  @!P0 BRA `(.L_x_41) ;  /* 0x0000000000a88947 */ /* 0x000fea0003800000 */
[----:B------:R-:W-:-:S04]  /*2090*/  ISETP.GE.AND P0, PT, R13, UR4, PT ;  /* 0x000000040d007c0c */ /* 0x000fc8000bf06270 */
[----:B------:R-:W-:-:S13]  /*20a0*/  ISETP.LE.OR P0, PT, R15, R18, !P0 ;  /* 0x000000120f00720c */ /* 0x000fda0004703670 */
[----:B------:R-:W-:Y:S05]  /*20b0*/  @P0 BRA `(.L_x_41) ;  /* 0x00000000009c0947 */ /* 0x000fea0003800000 */
[----:B------:R-:W2:Y:S08]  /*20c0*/  LDC R49, c[0x0][0x3c0] ;  /* 0x0000f000ff317b82 */ /* 0x000eb00000000800 */
[----:B-1----:R-:W1:Y:S01]  /*20d0*/  LDC.64 R54, c[0x0][0x3d0] ;  /* 0x0000f400ff367b82 */ /* 0x002e620000000a00 */
[----:B--2---:R-:W-:-:S04]  /*20e0*/  IMAD R51, R15, R49, -R49 ;  /* 0x000000310f337224 */ /* 0x004fc800078e0a31 */
[----:B------:R-:W-:-:S04]  /*20f0*/  IMAD.IADD R53, R51, 0x1, R68 ;  /* 0x0000000133357824 */ /* 0x000fc800078e0244 */
[----:B-1----:R-:W-:-:S05]  /*2100*/  IMAD.WIDE R54, R53, 0x4, R54 ;  /* 0x0000000435367825 */ /* 0x002fca00078e0236 */
[----:B------:R-:W2:Y:S01]  /*2110*/  LDG.E R65, desc[UR6][R54.64] ;  /* 0x0000000636417981 */ /* 0x000ea2000c1e1900 */
[----:B------:R-:W0:Y:S01]  /*2120*/  F2F.F64.F32 R50, UR12 ;  /* 0x0000000c00327d10 */ /* 0x000e220008201800 */
[----:B------:R-:W-:Y:S01]  /*2130*/  IMAD.WIDE.U32 R62, R49, 0x4, R54 ;  /* 0x00000004313e7825 */ /* 0x000fe200078e0036 */
[CCC-:B0-----:R-:W-:Y:S02]  /*2140*/  DFMA R56, R30.reuse, R50.reuse, R34.reuse ;  /* 0x000000321e38722b */ /* 0x1c1fe40000000022 */
[----:B------:R-:W-:-:S04]  /*2150*/  DFMA R50, -R30, R50, R34 ;  /* 0x000000321e32722b */ /* 0x000fc80000000122 */
[----:B--2---:R-:W0:Y:S02]  /*2160*/  F2F.F64.F32 R60, R65 ;  /* 0x00000041003c7310 */ /* 0x004e240000201800 */
[----:B0-----:R-:W-:-:S06]  /*2170*/  DSETP.GT.AND P0, PT, R34, R60, PT ;  /* 0x0000003c2200722a */ /* 0x001fcc0003f04000 */
[----:B------:R-:W-:Y:S02]  /*2180*/  FSEL R58, R60, R56, P0 ;  /* 0x000000383c3a7208 */ /* 0x000fe40000000000 */
[----:B------:R-:W-:Y:S02]  /*2190*/  FSEL R59, R61, R57, P0 ;  /* 0x000000393d3b7208 */ /* 0x000fe40000000000 */
[----:B------:R-:W-:Y:S02]  /*21a0*/  FSEL R60, R50, R60, P0 ;  /* 0x0000003c323c7208 */ /* 0x000fe40000000000 */
[----:B------:R-:W-:-:S06]  /*21b0*/  FSEL R61, R51, R61, P0 ;  /* 0x0000003d333d7208 */ /* 0x000fcc0000000000 */
[----:B------:R-:W-:Y:S01]  /*21c0*/  DSETP.GT.AND P2, PT, R58, R60, PT ;  /* 0x0000003c3a00722a */ /* 0x000fe20003f44000 */
[----:B------:R-:W0:Y:S01]  /*21d0*/  LDC.64 R58, c[0x0][0x3d8] ;  /* 0x0000f600ff3a7b82 */ /* 0x000e220000000a00 */
[----:B------:R-:W-:Y:S02]  /*21e0*/  FSEL R60, R50, R56, P0 ;  /* 0x00000038323c7208 */ /* 0x000fe40000000000 */
[----:B------:R-:W-:-:S10]  /*21f0*/  FSEL R61, R51, R57, P0 ;  /* 0x00000039333d7208 */ /* 0x000fd40000000000 */
[----:B------:R-:W1:Y:S01]  /*2200*/  @!P2 F2F.F32.F64 R65, R60 ;  /* 0x0000003c0041a310 */ /* 0x000e620000301000 */
[----:B0-----:R-:W-:Y:S01]  /*2210*/  IMAD.WIDE R50, R53, 0x4, R58 ;  /* 0x0000000435327825 */ /* 0x001fe200078e023a */
[----:B-1----:R2:W-:Y:S04]  /*2220*/  STG.E desc[UR6][R62.64], R65 ;  /* 0x000000413e007986 */ /* 0x0025e8000c101906 */
[----:B------:R0:W3:Y:S01]  /*2230*/  LDG.E R53, desc[UR6][R50.64] ;  /* 0x0000000632357981 */ /* 0x0000e2000c1e1900 */
[----:B------:R-:W-:Y:S01]  /*2240*/  DMUL R58, R24, R30 ;  /* 0x0000001e183a7228 */ /* 0x000fe20000000000 */
[----:B------:R-:W-:Y:S01]  /*2250*/  PLOP3.LUT P0, PT, PT, PT, PT, 0x80, 0x8 ;  /* 0x000000000008781c */ /* 0x000fe20003f0f070 */
[----:B0-----:R-:W-:Y:S01]  /*2260*/  IMAD.WIDE.U32 R50, R49, 0x4, R50 ;  /* 0x0000000431327825 */ /* 0x001fe200078e0032 */
[----:B---3--:R-:W0:Y:S02]  /*2270*/  F2F.F64.F32 R54, R53 ;  /* 0x0000003500367310 */ /* 0x008e240000201800 */
[----:B0-----:R-:W-:-:S14]  /*2280*/  DSETP.GT.AND P3, PT, R34, R54, PT ;  /* 0x000000362200722a */ /* 0x001fdc0003f64000 */
[C-C-:B------:R-:W-:Y:S02]  /*2290*/  @!P3 DADD R56, R34.reuse, R58.reuse ;  /* 0x000000002238b229 */ /* 0x140fe4000000003a */
[----:B------:R-:W-:-:S06]  /*22a0*/  @P3 DADD R58, R34, -R58 ;  /* 0x00000000223a3229 */ /* 0x000fcc000000083a */
[--C-:B------:R-:W-:Y:S01]  /*22b0*/  @!P3 DSETP.GT.AND P2, PT, R56, R54.reuse, PT ;  /* 0x000000363800b22a */ /* 0x100fe20003f44000 */
[----:B------:R-:W0:Y:S05]  /*22c0*/  @P3 F2F.F32.F64 R60, R58 ;  /* 0x0000003a003c3310 */ /* 0x000e2a0000301000 */
[----:B------:R-:W-:Y:S01]  /*22d0*/  @!P3 PLOP3.LUT P0, PT, P2, PT, PT, 0x80, 0x8 ;  /* 0x000000000008b81c */ /* 0x000fe2000170f070 */
[----:B------:R-:W-:-:S06]  /*22e0*/  @P3 DSETP.GEU.AND P2, PT, R58, R54, PT ;  /* 0x000000363a00322a */ /* 0x000fcc0003f4e000 */
[----:B0-----:R-:W-:-:S06]  /*22f0*/  @P3 FSEL R55, R53, R60, !P2 ;  /* 0x0000003c35373208 */ /* 0x001fcc0005000000 */
[----:B------:R-:W0:Y:S01]  /*2300*/  @!P0 F2F.F32.F64 R53, R56 ;  /* 0x0000003800358310 */ /* 0x000e220000301000 */
[----:B------:R2:W-:Y:S04]  /*2310*/  @P3 STG.E desc[UR6][R50.64], R55 ;  /* 0x0000003732003986 */ /* 0x0005e8000c101906 */
[----:B0-----:R2:W-:Y:S02]  /*2320*/  @!P3 STG.E desc[UR6][R50.64], R53 ;  /* 0x000000353200b986 */ /* 0x0015e4000c101906 */
.L_x_41:
[----:B------:R-:W-:Y:S05]  /*2330*/  BSYNC.RECONVERGENT B2 ;  /* 0x0000000000027941 */ /* 0x000fea0003800200 */
.L_x_40:
[----:B-12---:R-:W-:Y:S01]  /*2340*/  IMAD.MOV.U32 R51, RZ, RZ, R8 ;  /* 0x000000ffff337224 */ /* 0x006fe200078e0008 */
[----:B------:R-:W-:Y:S06]  /*2350*/  @!P1 BRA `(.L_x_13) ;  /* 0x0000000000c09947 */ /* 0x000fec0003800000 */
[----:B------:R-:W-:-:S09]  /*2360*/  UISETP.NE.AND UP0, UPT, UR13, URZ, UPT ;  /* 0x000000ff0d00728c */ /* 0x000fd2000bf05270 */
[----:B------:R-:W-:Y:S05]  /*2370*/  BRA.U !UP0, `(.L_x_42) ;  /* 0x0000000108a87547 */ /* 0x000fea000b800000 */
[----:B------:R-:W-:Y:S01]  /*2380*/  DADD R50, R26, 1 ;  /* 0x3ff000001a327429 */ /* 0x000fe20000000000 */
[----:B------:R-:W-:Y:S01]  /*2390*/  FSETP.NE.AND P0, PT, |R48|, +INF , PT ;  /* 0x7f8000003000780b */ /* 0x000fe20003f05200 */
[----:B0-----:R-:W-:Y:S01]  /*23a0*/  DADD R48, R28, R34 ;  /* 0x000000001c307229 */ /* 0x001fe20000000022 */
[----:B------:R-:W-:Y:S01]  /*23b0*/  BSSY.RECONVERGENT B3, `(.L_x_43) ;  /* 0x0000021000037945 */ /* 0x000fe20003800200 */
[----:B------:R-:W-:-:S06]  /*23c0*/  IMAD.MOV.U32 R53, RZ, RZ, 0x7fc00000 ;  /* 0x7fc00000ff357424 */ /* 0x000fcc00078e00ff */
[----:B------:R-:W-:Y:S02]  /*23d0*/  FSEL R26, R26, R50, !P0 ;  /* 0x000000321a1a7208 */ /* 0x000fe40004000000 */
[----:B------:R-:W-:Y:S02]  /*23e0*/  FSEL R27, R27, R51, !P0 ;  /* 0x000000331b1b7208 */ /* 0x000fe40004000000 */
[----:B------:R-:W-:Y:S02]  /*23f0*/  FSEL R28, R28, R48, !P0 ;  /* 0x000000301c1c7208 */ /* 0x000fe40004000000 */
[----:B------:R-:W-:Y:S02]  /*2400*/  FSEL R29, R29, R49, !P0 ;  /* 0x000000311d1d7208 */ /* 0x000fe40004000000 */
[----:B------:R-:W-:-:S14]  /*2410*/  DSETP.GT.AND P1, PT, R26, RZ, PT ;  /* 0x000000ff1a00722a */ /* 0x000fdc0003f24000 */
[----:B------:R-:W-:Y:S05]  /*2420*/  @!P1 BRA `(.L_x_44) ;  /* 0x0000000000649947 */ /* 0x000fea0003800000 */
[----:B------:R-:W0:Y:S01]  /*2430*/  MUFU.RCP64H R49, R27 ;  /* 0x0000001b00317308 */ /* 0x000e220000001800 */
[----:B------:R-:W-:Y:S01]  /*2440*/  MOV R48, 0x1 ;  /* 0x0000000100307802 */ /* 0x000fe20000000f00 */
[----:B------:R-:W-:Y:S01]  /*2450*/  BSSY.RECONVERGENT B4, `(.L_x_45) ;  /* 0x0000015000047945 */ /* 0x000fe20003800200 */
[----:B------:R-:W-:-:S04]  /*2460*/  FSETP.GEU.AND P1, PT, |R29|, 6.5827683646048100446e-37, PT ;  /* 0x036000001d00780b */ /* 0x000fc80003f2e200 */
        /* <DEDUP_REMOVED lines=12> */
[----:B------:R-:W-:Y:S01]  /*2530*/  MOV R57, R27 ;  /* 0x0000001b00397202 */ /* 0x000fe20000000f00 */
[----:B------:R-:W-:Y:S01]  /*2540*/  IMAD.MOV.U32 R59, RZ, RZ, R29 ;  /* 0x000000ffff3b7224 */ /* 0x000fe200078e001d */
[----:B------:R-:W-:Y:S01]  /*2550*/  MOV R70, 0x2580 ;  /* 0x0000258000467802 */ /* 0x000fe20000000f00 */
[----:B------:R-:W-:-:S07]  /*2560*/  IMAD.MOV.U32 R56, RZ, RZ, R26 ;  /* 0x000000ffff387224 */ /* 0x000fce00078e001a */
[----:B------:R-:W-:Y:S05]  /*2570*/  CALL.REL.NOINC `($__internal_0_$__cuda_sm20_div_rn_f64_full) ;  /* 0x0000000800ac7944 */ /* 0x000fea0003c00000 */
[----:B------:R-:W-:Y:S02]  /*2580*/  IMAD.MOV.U32 R48, RZ, RZ, R54 ;  /* 0x000000ffff307224 */ /* 0x000fe400078e0036 */
[----:B------:R-:W-:-:S07]  /*2590*/  IMAD.MOV.U32 R49, RZ, RZ, R55 ;  /* 0x000000ffff317224 */ /* 0x000fce00078e0037 */
.L_x_46:
[----:B------:R-:W-:Y:S05]  /*25a0*/  BSYNC.RECONVERGENT B4 ;  /* 0x0000000000047941 */ /* 0x000fea0003800200 */
.L_x_45:
[----:B------:R0:W1:Y:S02]  /*25b0*/  F2F.F32.F64 R53, R48 ;  /* 0x0000003000357310 */ /* 0x0000640000301000 */
.L_x_44:
[----:B------:R-:W-:Y:S05]  /*25c0*/  BSYNC.RECONVERGENT B3 ;  /* 0x0000000000037941 */ /* 0x000fea0003800200 */
.L_x_43:
[----:B0-----:R-:W0:Y:S01]  /*25d0*/  LDC.64 R48, c[0x0][0x3e0] ;  /* 0x0000f800ff307b82 */ /* 0x001e220000000a00 */
[----:B------:R-:W-:Y:S02]  /*25e0*/  IMAD.MOV.U32 R51, RZ, RZ, R8 ;  /* 0x000000ffff337224 */ /* 0x000fe400078e0008 */
[----:B0-----:R-:W-:-:S05]  /*25f0*/  IMAD.WIDE R48, R9, 0x4, R48 ;  /* 0x0000000409307825 */ /* 0x001fca00078e0230 */
[----:B-1----:R2:W-:Y:S01]  /*2600*/  STG.E desc[UR6][R48.64], R53 ;  /* 0x0000003530007986 */ /* 0x0025e2000c101906 */
[----:B------:R-:W-:Y:S05]  /*2610*/  BRA `(.L_x_13) ;  /* 0x0000000000107947 */ /* 0x000fea0003800000 */
.L_x_42:
[----:B0-----:R-:W0:Y:S01]  /*2620*/  LDC.64 R48, c[0x0][0x3e0] ;  /* 0x0000f800ff307b82 */ /* 0x001e220000000a00 */
[----:B------:R-:W-:Y:S01]  /*2630*/  MOV R51, R8 ;  /* 0x0000000800337202 */ /* 0x000fe20000000f00 */
[----:B0-----:R-:W-:-:S05]  /*2640*/  IMAD.WIDE R48, R9, 0x4, R48 ;  /* 0x0000000409307825 */ /* 0x001fca00078e0230 */
[----:B------:R1:W-:Y:S02]  /*2650*/  STG.E desc[UR6][R48.64], RZ ;  /* 0x000000ff30007986 */ /* 0x0003e4000c101906 */
.L_x_13:
[----:B------:R-:W-:Y:S05]  /*2660*/  BSYNC.RECONVERGENT B0 ;  /* 0x0000000000007941 */ /* 0x000fea0003800200 */
.L_x_12:
[----:B------:R-:W3:Y:S01]  /*2670*/  LDC R8, c[0x0][0x3c4] ;  /* 0x0000f100ff087b82 */ /* 0x000ee20000000800 */
[----:B------:R-:W-:-:S05]  /*2680*/  VIADD R15, R15, 0x1 ;  /* 0x000000010f0f7836 */ /* 0x000fca0000000000 */
[----:B---3--:R-:W-:-:S13]  /*2690*/  ISETP.NE.AND P0, PT, R15, R8, PT ;  /* 0x000000080f00720c */ /* 0x008fda0003f05270 */
[----:B------:R-:W-:Y:S05]  /*26a0*/  @P0 BRA `(.L_x_47) ;  /* 0xffffffe800280947 */ /* 0x000fea000383ffff */
[----:B------:R-:W-:-:S13]  /*26b0*/  ISETP.GE.AND P0, PT, R18, 0x1, PT ;  /* 0x000000011200780c */ /* 0x000fda0003f06270 */
[----:B------:R-:W-:Y:S05]  /*26c0*/  @!P0 BRA `(.L_x_11) ;  /* 0x0000000800408947 */ /* 0x000fea0003800000 */
[----:B------:R-:W-:Y:S01]  /*26d0*/  VIMNMX R18, PT, PT, R18, R8, PT ;  /* 0x0000000812127248 */ /* 0x000fe20003fe0100 */
[----:B------:R-:W-:Y:S01]  /*26e0*/  BSSY.RECONVERGENT B0, `(.L_x_48) ;  /* 0x0000041000007945 */ /* 0x000fe20003800200 */
[----:B------:R-:W-:Y:S02]  /*26f0*/  IMAD.MOV.U32 R9, RZ, RZ, RZ ;  /* 0x000000ffff097224 */ /* 0x000fe400078e00ff */
[C---:B------:R-:W-:Y:S02]  /*2700*/  ISETP.GE.U32.AND P0, PT, R18.reuse, 0x8, PT ;  /* 0x000000081200780c */ /* 0x040fe40003f06070 */
[----:B------:R-:W-:-:S04]  /*2710*/  LOP3.LUT R8, R18, 0x7, RZ, 0xc0, !PT ;  /* 0x0000000712087812 */ /* 0x000fc800078ec0ff */
[----:B------:R-:W-:-:S07]  /*2720*/  ISETP.NE.AND P1, PT, R8, RZ, PT ;  /* 0x000000ff0800720c */ /* 0x000fce0003f25270 */
[----:B------:R-:W-:Y:S06]  /*2730*/  @!P0 BRA `(.L_x_49) ;  /* 0x0000000000ec8947 */ /* 0x000fec0003800000 */
[----:B------:R-:W-:Y:S01]  /*2740*/  LOP3.LUT R9, R18, 0x7ffffff8, RZ, 0xc0, !PT ;  /* 0x7ffffff812097812 */ /* 0x000fe200078ec0ff */
[----:B------:R-:W-:-:S07]  /*2750*/  IMAD.MOV.U32 R0, RZ, RZ, RZ ;  /* 0x000000ffff007224 */ /* 0x000fce00078e00ff */
.L_x_50:
[----:B---3--:R-:W3:Y:S01]  /*2760*/  LDC R41, c[0x0][0x3c0] ;  /* 0x0000f000ff297b82 */ /* 0x008ee20000000800 */
[----:B------:R-:W-:-:S07]  /*2770*/  MOV R43, 0x7fc00000 ;  /* 0x7fc00000002b7802 */ /* 0x000fce0000000f00 */
[----:B------:R-:W4:Y:S08]  /*2780*/  LDC.64 R10, c[0x0][0x3c8] ;  /* 0x0000f200ff0a7b82 */ /* 0x000f300000000a00 */
[----:B------:R-:W5:Y:S08]  /*2790*/  LDC.64 R12, c[0x0][0x3d0] ;  /* 0x0000f400ff0c7b82 */ /* 0x000f700000000a00 */
[----:B------:R-:W0:Y:S01]  /*27a0*/  LDC.64 R14, c[0x0][0x3d8] ;  /* 0x0000f600ff0e7b82 */ /* 0x000e220000000a00 */
[----:B---3--:R-:W-:-:S02]  /*27b0*/  IMAD R27, R0, R41, R68 ;  /* 0x00000029001b7224 */ /* 0x008fc400078e0244 */
[----:B------:R-:W-:Y:S02]  /*27c0*/  VIADD R0, R0, 0x8 ;  /* 0x0000000800007836 */ /* 0x000fe40000000000 */
[----:B----4-:R-:W-:-:S03]  /*27d0*/  IMAD.WIDE R10, R27, 0x4, R10 ;  /* 0x000000041b0a7825 */ /* 0x010fc600078e020a */
[----:B------:R-:W-:Y:S02]  /*27e0*/  ISETP.NE.AND P0, PT, R0, R9, PT ;  /* 0x000000090000720c */ /* 0x000fe40003f05270 */
[----:B------:R3:W-:Y:S01]  /*27f0*/  STG.E desc[UR6][R10.64], R43 ;  /* 0x0000002b0a007986 */ /* 0x0007e2000c101906 */
[----:B-----5:R-:W-:-:S05]  /*2800*/  IMAD.WIDE R12, R27, 0x4, R12 ;  /* 0x000000041b0c7825 */ /* 0x020fca00078e020c */
[----:B------:R4:W-:Y:S01]  /*2810*/  STG.E desc[UR6][R12.64], R43 ;  /* 0x0000002b0c007986 */ /* 0x0009e2000c101906 */
[----:B------:R-:W-:-:S04]  /*2820*/  IMAD.WIDE.U32 R28, R41, 0x4, R12 ;  /* 0x00000004291c7825 */ /* 0x000fc800078e000c */
[----:B0-----:R-:W-:-:S04]  /*2830*/  IMAD.WIDE R14, R27, 0x4, R14 ;  /* 0x000000041b0e7825 */ /* 0x001fc800078e020e */
[C---:B------:R-:W-:Y:S01]  /*2840*/  IMAD.WIDE.U32 R26, R41.reuse, 0x4, R10 ;  /* 0x00000004291a7825 */ /* 0x040fe200078e000a */
[----:B------:R0:W-:Y:S03]  /*2850*/  STG.E desc[UR6][R14.64], R43 ;  /* 0x0000002b0e007986 */ /* 0x0001e6000c101906 */
        /* <DEDUP_REMOVED lines=8> */
[C---:B---3--:R-:W-:Y:S01]  /*28e0*/  IMAD.WIDE.U32 R10, R41.reuse, 0x4, R32 ;  /* 0x00000004290a7825 */ /* 0x048fe200078e0020 */
[----:B------:R3:W-:Y:S03]  /*28f0*/  STG.E desc[UR6][R34.64], R43 ;  /* 0x0000002b22007986 */ /* 0x0007e6000c101906 */
[C---:B------:R-:W-:Y:S01]  /*2900*/  IMAD.WIDE.U32 R38, R41.reuse, 0x4, R34 ;  /* 0x0000000429267825 */ /* 0x040fe200078e0022 */
[----:B------:R-:W-:Y:S03]  /*2910*/  STG.E desc[UR6][R36.64], R43 ;  /* 0x0000002b24007986 */ /* 0x000fe6000c101906 */
[C---:B----4-:R-:W-:Y:S01]  /*2920*/  IMAD.WIDE.U32 R12, R41.reuse, 0x4, R36 ;  /* 0x00000004290c7825 */ /* 0x050fe200078e0024 */
[----:B------:R4:W-:Y:S03]  /*2930*/  STG.E desc[UR6][R10.64], R43 ;  /* 0x0000002b0a007986 */ /* 0x0009e6000c101906 */
[C---:B0-----:R-:W-:Y:S01]  /*2940*/  IMAD.WIDE.U32 R14, R41.reuse, 0x4, R10 ;  /* 0x00000004290e7825 */ /* 0x041fe200078e000a */
[----:B------:R0:W-:Y:S03]  /*2950*/  STG.E desc[UR6][R38.64], R43 ;  /* 0x0000002b26007986 */ /* 0x0001e6000c101906 */
[C---:B-----5:R-:W-:Y:S01]  /*2960*/  IMAD.WIDE.U32 R26, R41.reuse, 0x4, R38 ;  /* 0x00000004291a7825 */ /* 0x060fe200078e0026 */
[----:B------:R5:W-:Y:S03]  /*2970*/  STG.E desc[UR6][R12.64], R43 ;  /* 0x0000002b0c007986 */ /* 0x000be6000c101906 */
[C---:B-1----:R-:W-:Y:S01]  /*2980*/  IMAD.WIDE.U32 R28, R41.reuse, 0x4, R12 ;  /* 0x00000004291c7825 */ /* 0x042fe200078e000c */
[----:B------:R1:W-:Y:S03]  /*2990*/  STG.E desc[UR6][R14.64], R43 ;  /* 0x0000002b0e007986 */ /* 0x0003e6000c101906 */
[C---:B--2---:R-:W-:Y:S01]  /*29a0*/  IMAD.WIDE.U32 R30, R41.reuse, 0x4, R14 ;  /* 0x00000004291e7825 */ /* 0x044fe200078e000e */
[----:B------:R2:W-:Y:S03]  /*29b0*/  STG.E desc[UR6][R26.64], R43 ;  /* 0x0000002b1a007986 */ /* 0x0005e6000c101906 */
[C---:B------:R-:W-:Y:S01]  /*29c0*/  IMAD.WIDE.U32 R32, R41.reuse, 0x4, R26 ;  /* 0x0000000429207825 */ /* 0x040fe200078e001a */
[----:B------:R0:W-:Y:S03]  /*29d0*/  STG.E desc[UR6][R28.64], R43 ;  /* 0x0000002b1c007986 */ /* 0x0001e6000c101906 */
[C---:B---3--:R-:W-:Y:S01]  /*29e0*/  IMAD.WIDE.U32 R34, R41.reuse, 0x4, R28 ;  /* 0x0000000429227825 */ /* 0x048fe200078e001c */
[----:B------:R3:W-:Y:S03]  /*29f0*/  STG.E desc[UR6][R30.64], R43 ;  /* 0x0000002b1e007986 */ /* 0x0007e6000c101906 */
[C---:B----4-:R-:W-:Y:S01]  /*2a00*/  IMAD.WIDE.U32 R10, R41.reuse, 0x4, R30 ;  /* 0x00000004290a7825 */ /* 0x050fe200078e001e */
[----:B------:R3:W-:Y:S03]  /*2a10*/  STG.E desc[UR6][R32.64], R43 ;  /* 0x0000002b20007986 */ /* 0x0007e6000c101906 */
[C---:B------:R-:W-:Y:S01]  /*2a20*/  IMAD.WIDE.U32 R36, R41.reuse, 0x4, R32 ;  /* 0x0000000429247825 */ /* 0x040fe200078e0020 */
[----:B------:R3:W-:Y:S03]  /*2a30*/  STG.E desc[UR6][R34.64], R43 ;  /* 0x0000002b22007986 */ /* 0x0007e6000c101906 */
[C---:B0-----:R-:W-:Y:S01]  /*2a40*/  IMAD.WIDE.U32 R38, R41.reuse, 0x4, R34 ;  /* 0x0000000429267825 */ /* 0x041fe200078e0022 */
[----:B------:R3:W-:Y:S03]  /*2a50*/  STG.E desc[UR6][R10.64], R43 ;  /* 0x0000002b0a007986 */ /* 0x0007e6000c101906 */
[C---:B-----5:R-:W-:Y:S01]  /*2a60*/  IMAD.WIDE.U32 R12, R41.reuse, 0x4, R10 ;  /* 0x00000004290c7825 */ /* 0x060fe200078e000a */
[----:B------:R3:W-:Y:S03]  /*2a70*/  STG.E desc[UR6][R36.64], R43 ;  /* 0x0000002b24007986 */ /* 0x0007e6000c101906 */
[C---:B-1----:R-:W-:Y:S01]  /*2a80*/  IMAD.WIDE.U32 R14, R41.reuse, 0x4, R36 ;  /* 0x00000004290e7825 */ /* 0x042fe200078e0024 */
[----:B------:R3:W-:Y:S03]  /*2a90*/  STG.E desc[UR6][R38.64], R43 ;  /* 0x0000002b26007986 */ /* 0x0007e6000c101906 */
[----:B--2---:R-:W-:Y:S01]  /*2aa0*/  IMAD.WIDE.U32 R26, R41, 0x4, R38 ;  /* 0x00000004291a7825 */ /* 0x004fe200078e0026 */
[----:B------:R3:W-:Y:S04]  /*2ab0*/  STG.E desc[UR6][R12.64], R43 ;  /* 0x0000002b0c007986 */ /* 0x0007e8000c101906 */
[----:B------:R3:W-:Y:S04]  /*2ac0*/  STG.E desc[UR6][R14.64], R43 ;  /* 0x0000002b0e007986 */ /* 0x0007e8000c101906 */
[----:B------:R3:W-:Y:S01]  /*2ad0*/  STG.E desc[UR6][R26.64], R43 ;  /* 0x0000002b1a007986 */ /* 0x0007e2000c101906 */
[----:B------:R-:W-:Y:S05]  /*2ae0*/  @P0 BRA `(.L_x_50) ;  /* 0xfffffffc001c0947 */ /* 0x000fea000383ffff */
.L_x_49:
[----:B------:R-:W-:Y:S05]  /*2af0*/  BSYNC.RECONVERGENT B0 ;  /* 0x0000000000007941 */ /* 0x000fea0003800200 */
.L_x_48:
[----:B------:R-:W-:Y:S05]  /*2b00*/  @!P1 BRA `(.L_x_11) ;  /* 0x0000000400309947 */ /* 0x000fea0003800000 */
[----:B------:R-:W-:Y:S01]  /*2b10*/  ISETP.GE.U32.AND P0, PT, R8, 0x4, PT ;  /* 0x000000040800780c */ /* 0x000fe20003f06070 */
[----:B------:R-:W-:Y:S01]  /*2b20*/  BSSY.RECONVERGENT B0, `(.L_x_51) ;  /* 0x0000023000007945 */ /* 0x000fe20003800200 */
[----:B------:R-:W-:-:S04]  /*2b30*/  LOP3.LUT R0, R18, 0x3, RZ, 0xc0, !PT ;  /* 0x0000000312007812 */ /* 0x000fc800078ec0ff */
[----:B------:R-:W-:-:S07]  /*2b40*/  ISETP.NE.AND P1, PT, R0, RZ, PT ;  /* 0x000000ff0000720c */ /* 0x000fce0003f25270 */
[----:B------:R-:W-:Y:S06]  /*2b50*/  @!P0 BRA `(.L_x_52) ;  /* 0x00000000007c8947 */ /* 0x000fec0003800000 */
[----:B------:R-:W4:Y:S01]  /*2b60*/  LDC R41, c[0x0][0x3c0] ;  /* 0x0000f000ff297b82 */ /* 0x000f220000000800 */
[----:B---3--:R-:W-:-:S07]  /*2b70*/  IMAD.MOV.U32 R43, RZ, RZ, 0x7fc00000 ;  /* 0x7fc00000ff2b7424 */ /* 0x008fce00078e00ff */
[----:B------:R-:W3:Y:S08]  /*2b80*/  LDC.64 R10, c[0x0][0x3c8] ;  /* 0x0000f200ff0a7b82 */ /* 0x000ef00000000a00 */
[----:B------:R-:W5:Y:S08]  /*2b90*/  LDC.64 R12, c[0x0][0x3d0] ;  /* 0x0000f400ff0c7b82 */ /* 0x000f700000000a00 */
[----:B------:R-:W0:Y:S01]  /*2ba0*/  LDC.64 R14, c[0x0][0x3d8] ;  /* 0x0000f600ff0e7b82 */ /* 0x000e220000000a00 */
[----:B----4-:R-:W-:-:S02]  /*2bb0*/  IMAD R27, R9, R41, R68 ;  /* 0x00000029091b7224 */ /* 0x010fc400078e0244 */
[----:B------:R-:W-:Y:S02]  /*2bc0*/  VIADD R9, R9, 0x4 ;  /* 0x0000000409097836 */ /* 0x000fe40000000000 */
[----:B---3--:R-:W-:-:S05]  /*2bd0*/  IMAD.WIDE R10, R27, 0x4, R10 ;  /* 0x000000041b0a7825 */ /* 0x008fca00078e020a */
        /* <DEDUP_REMOVED lines=18> */
[----:B------:R0:W-:Y:S03]  /*2d00*/  STG.E desc[UR6][R36.64], R43 ;  /* 0x0000002b24007986 */ /* 0x0001e6000c101906 */
[----:B----4-:R-:W-:Y:S01]  /*2d10*/  IMAD.WIDE.U32 R12, R41, 0x4, R36 ;  /* 0x00000004290c7825 */ /* 0x010fe200078e0024 */
[----:B------:R0:W-:Y:S04]  /*2d20*/  STG.E desc[UR6][R10.64], R43 ;  /* 0x0000002b0a007986 */ /* 0x0001e8000c101906 */
[----:B------:R0:W-:Y:S04]  /*2d30*/  STG.E desc[UR6][R38.64], R43 ;  /* 0x0000002b26007986 */ /* 0x0001e8000c101906 */
[----:B------:R0:W-:Y:S02]  /*2d40*/  STG.E desc[UR6][R12.64], R43 ;  /* 0x0000002b0c007986 */ /* 0x0001e4000c101906 */
.L_x_52:
[----:B------:R-:W-:Y:S05]  /*2d50*/  BSYNC.RECONVERGENT B0 ;  /* 0x0000000000007941 */ /* 0x000fea0003800200 */
.L_x_51:
[----:B------:R-:W-:Y:S05]  /*2d60*/  @!P1 BRA `(.L_x_11) ;  /* 0x0000000000989947 */ /* 0x000fea0003800000 */
[----:B------:R-:W-:Y:S01]  /*2d70*/  ISETP.NE.AND P0, PT, R0, 0x1, PT ;  /* 0x000000010000780c */ /* 0x000fe20003f05270 */
[----:B------:R-:W-:Y:S01]  /*2d80*/  BSSY.RECONVERGENT B0, `(.L_x_53) ;  /* 0x0000017000007945 */ /* 0x000fe20003800200 */
[----:B------:R-:W-:-:S04]  /*2d90*/  LOP3.LUT R18, R18, 0x1, RZ, 0xc0, !PT ;  /* 0x0000000112127812 */ /* 0x000fc800078ec0ff */
[----:B------:R-:W-:-:S07]  /*2da0*/  ISETP.NE.U32.AND P1, PT, R18, 0x1, PT ;  /* 0x000000011200780c */ /* 0x000fce0003f25070 */
[----:B------:R-:W-:Y:S06]  /*2db0*/  @!P0 BRA `(.L_x_54) ;  /* 0x00000000004c8947 */ /* 0x000fec0003800000 */
[----:B0--3--:R-:W0:Y:S01]  /*2dc0*/  LDC R31, c[0x0][0x3c0] ;  /* 0x0000f000ff1f7b82 */ /* 0x009e220000000800 */
[----:B------:R-:W-:-:S07]  /*2dd0*/  MOV R33, 0x7fc00000 ;  /* 0x7fc0000000217802 */ /* 0x000fce0000000f00 */
[----:B------:R-:W3:Y:S08]  /*2de0*/  LDC.64 R10, c[0x0][0x3c8] ;  /* 0x0000f200ff0a7b82 */ /* 0x000ef00000000a00 */
[----:B------:R-:W4:Y:S08]  /*2df0*/  LDC.64 R12, c[0x0][0x3d0] ;  /* 0x0000f400ff0c7b82 */ /* 0x000f300000000a00 */
[----:B------:R-:W5:Y:S01]  /*2e00*/  LDC.64 R14, c[0x0][0x3d8] ;  /* 0x0000f600ff0e7b82 */ /* 0x000f620000000a00 */
[----:B0-----:R-:W-:-:S02]  /*2e10*/  IMAD R27, R9, R31, R68 ;  /* 0x0000001f091b7224 */ /* 0x001fc400078e0244 */
[----:B------:R-:W-:Y:S02]  /*2e20*/  VIADD R9, R9, 0x2 ;  /* 0x0000000209097836 */ /* 0x000fe40000000000 */
[----:B---3--:R-:W-:-:S05]  /*2e30*/  IMAD.WIDE R10, R27, 0x4, R10 ;  /* 0x000000041b0a7825 */ /* 0x008fca00078e020a */
[----:B------:R0:W-:Y:S01]  /*2e40*/  STG.E desc[UR6][R10.64], R33 ;  /* 0x000000210a007986 */ /* 0x0001e2000c101906 */
[----:B----4-:R-:W-:-:S05]  /*2e50*/  IMAD.WIDE R12, R27, 0x4, R12 ;  /* 0x000000041b0c7825 */ /* 0x010fca00078e020c */
[----:B------:R0:W-:Y:S01]  /*2e60*/  STG.E desc[UR6][R12.64], R33 ;  /* 0x000000210c007986 */ /* 0x0001e2000c101906 */
[----:B------:R-:W-:-:S04]  /*2e70*/  IMAD.WIDE.U32 R28, R31, 0x4, R12 ;  /* 0x000000041f1c7825 */ /* 0x000fc800078e000c */
[----:B-----5:R-:W-:-:S04]  /*2e80*/  IMAD.WIDE R14, R27, 0x4, R14 ;  /* 0x000000041b0e7825 */ /* 0x020fc800078e020e */
[C---:B------:R-:W-:Y:S01]  /*2e90*/  IMAD.WIDE.U32 R26, R31.reuse, 0x4, R10 ;  /* 0x000000041f1a7825 */ /* 0x040fe200078e000a */
[----:B------:R0:W-:Y:S03]  /*2ea0*/  STG.E desc[UR6][R14.64], R33 ;  /* 0x000000210e007986 */ /* 0x0001e6000c101906 */
[----:B------:R-:W-:Y:S01]  /*2eb0*/  IMAD.WIDE.U32 R30, R31, 0x4, R14 ;  /* 0x000000041f1e7825 */ /* 0x000fe200078e000e */
[----:B------:R0:W-:Y:S04]  /*2ec0*/  STG.E desc[UR6][R26.64], R33 ;  /* 0x000000211a007986 */ /* 0x0001e8000c101906 */
[----:B------:R0:W-:Y:S04]  /*2ed0*/  STG.E desc[UR6][R28.64], R33 ;  /* 0x000000211c007986 */ /* 0x0001e8000c101906 */
[----:B------:R0:W-:Y:S02]  /*2ee0*/  STG.E desc[UR6][R30.64], R33 ;  /* 0x000000211e007986 */ /* 0x0001e4000c101906 */
.L_x_54:
[----:B------:R-:W-:Y:S05]  /*2ef0*/  BSYNC.RECONVERGENT B0 ;  /* 0x0000000000007941 */ /* 0x000fea0003800200 */
.L_x_53:
[----:B------:R-:W-:Y:S05]  /*2f00*/  @P1 BRA `(.L_x_11) ;  /* 0x0000000000301947 */ /* 0x000fea0003800000 */
[----:B0--3--:R-:W0:Y:S01]  /*2f10*/  LDC.64 R10, c[0x0][0x3c8] ;  /* 0x0000f200ff0a7b82 */ /* 0x009e220000000a00 */
[----:B------:R-:W3:Y:S01]  /*2f20*/  LDCU UR5, c[0x0][0x3c0] ;  /* 0x00007800ff0577ac */ /* 0x000ee20008000800 */
[----:B------:R-:W-:-:S06]  /*2f30*/  IMAD.MOV.U32 R29, RZ, RZ, 0x7fc00000 ;  /* 0x7fc00000ff1d7424 */ /* 0x000fcc00078e00ff */
[----:B------:R-:W4:Y:S08]  /*2f40*/  LDC.64 R12, c[0x0][0x3d0] ;  /* 0x0000f400ff0c7b82 */ /* 0x000f300000000a00 */
[----:B------:R-:W5:Y:S01]  /*2f50*/  LDC.64 R14, c[0x0][0x3d8] ;  /* 0x0000f600ff0e7b82 */ /* 0x000f620000000a00 */
[----:B---3--:R-:W-:-:S04]  /*2f60*/  IMAD R27, R9, UR5, R68 ;  /* 0x00000005091b7c24 */ /* 0x008fc8000f8e0244 */
[----:B0-----:R-:W-:-:S05]  /*2f70*/  IMAD.WIDE R8, R27, 0x4, R10 ;  /* 0x000000041b087825 */ /* 0x001fca00078e020a */
[----:B------:R0:W-:Y:S01]  /*2f80*/  STG.E desc[UR6][R8.64], R29 ;  /* 0x0000001d08007986 */ /* 0x0001e2000c101906 */
[----:B----4-:R-:W-:-:S05]  /*2f90*/  IMAD.WIDE R10, R27, 0x4, R12 ;  /* 0x000000041b0a7825 */ /* 0x010fca00078e020c */
[----:B------:R0:W-:Y:S01]  /*2fa0*/  STG.E desc[UR6][R10.64], R29 ;  /* 0x0000001d0a007986 */ /* 0x0001e2000c101906 */
[----:B-----5:R-:W-:-:S05]  /*2fb0*/  IMAD.WIDE R12, R27, 0x4, R14 ;  /* 0x000000041b0c7825 */ /* 0x020fca00078e020e */
[----:B------:R0:W-:Y:S02]  /*2fc0*/  STG.E desc[UR6][R12.64], R29 ;  /* 0x0000001d0c007986 */ /* 0x0001e4000c101906 */
.L_x_11:
[----:B------:R-:W-:Y:S05]  /*2fd0*/  BSYNC.RECONVERGENT B1 ;  /* 0x0000000000017941 */ /* 0x000fea0003800200 */
.L_x_10:
[----:B------:R-:W5:Y:S01]  /*2fe0*/  LDCU UR5, c[0x0][0x3c0] ;  /* 0x00007800ff0577ac */ /* 0x000f620008000800 */
[----:B------:R-:W-:-:S05]  /*2ff0*/  IMAD.IADD R68, R19, 0x1, R68 ;  /* 0x0000000113447824 */ /* 0x000fca00078e0244 */
[----:B-----5:R-:W-:-:S13]  /*3000*/  ISETP.GE.AND P0, PT, R68, UR5, PT ;  /* 0x0000000544007c0c */ /* 0x020fda000bf06270 */
[----:B------:R-:W-:Y:S05]  /*3010*/  @!P0 BRA `(.L_x_55) ;  /* 0xffffffd4008c8947 */ /* 0x000fea000383ffff */
[----:B------:R-:W-:Y:S05]  /*3020*/  EXIT ;  /* 0x000000000000794d */ /* 0x000fea0003800000 */
        .weak           $__internal_0_$__cuda_sm20_div_rn_f64_full
        .type           $__internal_0_$__cuda_sm20_div_rn_f64_full,@function
        .size           $__internal_0_$__cuda_sm20_div_rn_f64_full,($__internal_1_$__cuda_sm3x_div_rn_noftz_f32_slowpath - $__internal_0_$__cuda_sm20_div_rn_f64_full)
$__internal_0_$__cuda_sm20_div_rn_f64_full:
[C---:B------:R-:W-:Y:S01]  /*3030*/  FSETP.GEU.AND P0, PT, |R57|.reuse, 1.469367938527859385e-39, PT ;  /* 0x001000003900780b */ /* 0x040fe20003f0e200 */
[----:B------:R-:W-:Y:S01]  /*3040*/  IMAD.MOV.U32 R60, RZ, RZ, 0x1 ;  /* 0x00000001ff3c7424 */ /* 0x000fe200078e00ff */
[----:B------:R-:W-:Y:S01]  /*3050*/  LOP3.LUT R54, R57, 0x800fffff, RZ, 0xc0, !PT ;  /* 0x800fffff39367812 */ /* 0x000fe200078ec0ff */
[----:B------:R-:W-:Y:S01]  /*3060*/  IMAD.MOV.U32 R71, RZ, RZ, 0x1ca00000 ;  /* 0x1ca00000ff477424 */ /* 0x000fe200078e00ff */
[C---:B------:R-:W-:Y:S01]  /*3070*/  FSETP.GEU.AND P3, PT, |R59|.reuse, 1.469367938527859385e-39, PT ;  /* 0x001000003b00780b */ /* 0x040fe20003f6e200 */
[----:B------:R-:W-:Y:S01]  /*3080*/  BSSY.RECONVERGENT B2, `(.L_x_56) ;  /* 0x0000052000027945 */ /* 0x000fe20003800200 */
[----:B------:R-:W-:Y:S02]  /*3090*/  LOP3.LUT R55, R54, 0x3ff00000, RZ, 0xfc, !PT ;  /* 0x3ff0000036377812 */ /* 0x000fe400078efcff */
[----:B------:R-:W-:Y:S02]  /*30a0*/  MOV R54, R56 ;  /* 0x0000003800367202 */ /* 0x000fe40000000f00 */
[----:B------:R-:W-:-:S02]  /*30b0*/  LOP3.LUT R69, R59, 0x7ff00000, RZ, 0xc0, !PT ;  /* 0x7ff000003b457812 */ /* 0x000fc400078ec0ff */
[----:B------:R-:W-:Y:S01]  /*30c0*/  LOP3.LUT R72, R57, 0x7ff00000, RZ, 0xc0, !PT ;  /* 0x7ff0000039487812 */ /* 0x000fe200078ec0ff */
[----:B------:R-:W-:-:S03]  /*30d0*/  @!P0 DMUL R54, R56, 8.98846567431157953865e+307 ;  /* 0x7fe0000038368828 */ /* 0x000fc60000000000 */
[----:B------:R-:W-:Y:S02]  /*30e0*/  ISETP.GE.U32.AND P2, PT, R69, R72, PT ;  /* 0x000000484500720c */ /* 0x000fe40003f46070 */
[----:B------:R-:W-:Y:S01]  /*30f0*/  @!P3 LOP3.LUT R62, R57, 0x7ff00000, RZ, 0xc0, !PT ;  /* 0x7ff00000393eb812 */ /* 0x000fe200078ec0ff */
[----:B------:R-:W0:Y:S01]  /*3100*/  MUFU.RCP64H R61, R55 ;  /* 0x00000037003d7308 */ /* 0x000e220000001800 */
[----:B------:R-:W-:Y:S02]  /*3110*/  @!P3 MOV R66, RZ ;  /* 0x000000ff0042b202 */ /* 0x000fe40000000f00 */
[----:B------:R-:W-:Y:S02]  /*3120*/  @!P3 ISETP.GE.U32.AND P4, PT, R69, R62, PT ;  /* 0x0000003e4500b20c */ /* 0x000fe40003f86070 */
[----:B------:R-:W-:Y:S02]  /*3130*/  @!P0 LOP3.LUT R72, R55, 0x7ff00000, RZ, 0xc0, !PT ;  /* 0x7ff0000037488812 */ /* 0x000fe400078ec0ff */
[----:B------:R-:W-:Y:S01]  /*3140*/  @!P3 SEL R63, R71, 0x63400000, !P4 ;  /* 0x63400000473fb807 */ /* 0x000fe20006000000 */
[----:B0-----:R-:W-:-:S08]  /*3150*/  DFMA R64, R60, -R54, 1 ;  /* 0x3ff000003c40742b */ /* 0x001fd00000000836 */
[----:B------:R-:W-:-:S08]  /*3160*/  DFMA R64, R64, R64, R64 ;  /* 0x000000404040722b */ /* 0x000fd00000000040 */
[----:B------:R-:W-:Y:S01]  /*3170*/  DFMA R64, R60, R64, R60 ;  /* 0x000000403c40722b */ /* 0x000fe2000000003c */
[--C-:B------:R-:W-:Y:S02]  /*3180*/  @!P3 LOP3.LUT R60, R63, 0x80000000, R59.reuse, 0xf8, !PT ;  /* 0x800000003f3cb812 */ /* 0x100fe400078ef83b */
[----:B------:R-:W-:Y:S02]  /*3190*/  SEL R61, R71, 0x63400000, !P2 ;  /* 0x63400000473d7807 */ /* 0x000fe40005000000 */
[----:B------:R-:W-:Y:S01]  /*31a0*/  @!P3 LOP3.LUT R67, R60, 0x100000, RZ, 0xfc, !PT ;  /* 0x001000003c43b812 */ /* 0x000fe200078efcff */
[----:B------:R-:W-:Y:S02]  /*31b0*/  IMAD.MOV.U32 R60, RZ, RZ, R58 ;  /* 0x000000ffff3c7224 */ /* 0x000fe400078e003a */
[----:B------:R-:W-:Y:S01]  /*31c0*/  DFMA R62, R64, -R54, 1 ;  /* 0x3ff00000403e742b */ /* 0x000fe20000000836 */
[----:B------:R-:W-:-:S06]  /*31d0*/  LOP3.LUT R61, R61, 0x800fffff, R59, 0xf8, !PT ;  /* 0x800fffff3d3d7812 */ /* 0x000fcc00078ef83b */
[----:B------:R-:W-:Y:S02]  /*31e0*/  @!P3 DFMA R60, R60, 2, -R66 ;  /* 0x400000003c3cb82b */ /* 0x000fe40000000842 */
[----:B------:R-:W-:-:S08]  /*31f0*/  DFMA R62, R64, R62, R64 ;  /* 0x0000003e403e722b */ /* 0x000fd00000000040 */
[----:B------:R-:W-:-:S08]  /*3200*/  DMUL R64, R62, R60 ;  /* 0x0000003c3e407228 */ /* 0x000fd00000000000 */
[----:B------:R-:W-:-:S08]  /*3210*/  DFMA R66, R64, -R54, R60 ;  /* 0x800000364042722b */ /* 0x000fd0000000003c */
[----:B------:R-:W-:Y:S01]  /*3220*/  DFMA R66, R62, R66, R64 ;  /* 0x000000423e42722b */ /* 0x000fe20000000040 */
[----:B------:R-:W-:Y:S01]  /*3230*/  IMAD.MOV.U32 R62, RZ, RZ, R69 ;  /* 0x000000ffff3e7224 */ /* 0x000fe200078e0045 */
[----:B------:R-:W-:-:S05]  /*3240*/  @!P3 LOP3.LUT R62, R61, 0x7ff00000, RZ, 0xc0, !PT ;  /* 0x7ff000003d3eb812 */ /* 0x000fca00078ec0ff */
[----:B------:R-:W-:-:S05]  /*3250*/  VIADD R63, R62, 0xffffffff ;  /* 0xffffffff3e3f7836 */ /* 0x000fca0000000000 */
[----:B------:R-:W-:Y:S01]  /*3260*/  ISETP.GT.U32.AND P0, PT, R63, 0x7feffffe, PT ;  /* 0x7feffffe3f00780c */ /* 0x000fe20003f04070 */
[----:B------:R-:W-:-:S05]  /*3270*/  VIADD R63, R72, 0xffffffff ;  /* 0xffffffff483f7836 */ /* 0x000fca0000000000 */
[----:B------:R-:W-:-:S13]  /*3280*/  ISETP.GT.U32.OR P0, PT, R63, 0x7feffffe, P0 ;  /* 0x7feffffe3f00780c */ /* 0x000fda0000704470 */
[----:B------:R-:W-:Y:S05]  /*3290*/  @P0 BRA `(.L_x_57) ;  /* 0x00000000006c0947 */ /* 0x000fea0003800000 */
[----:B------:R-:W-:-:S04]  /*32a0*/  LOP3.LUT R58, R57, 0x7ff00000, RZ, 0xc0, !PT ;  /* 0x7ff00000393a7812 */ /* 0x000fc800078ec0ff */
[CC--:B------:R-:W-:Y:S02]  /*32b0*/  VIADDMNMX R59, R69.reuse, -R58.reuse, 0xb9600000, !PT ;  /* 0xb9600000453b7446 */ /* 0x0c0fe4000780093a */
[----:B------:R-:W-:Y:S01]  /*32c0*/  ISETP.GE.U32.AND P0, PT, R69, R58, PT ;  /* 0x0000003a4500720c */ /* 0x000fe20003f06070 */
[----:B------:R-:W-:Y:S01]  /*32d0*/  IMAD.MOV.U32 R58, RZ, RZ, RZ ;  /* 0x000000ffff3a7224 */ /* 0x000fe200078e00ff */
[----:B------:R-:W-:Y:S02]  /*32e0*/  VIMNMX R59, PT, PT, R59, 0x46a00000, PT ;  /* 0x46a000003b3b7848 */ /* 0x000fe40003fe0100 */
[----:B------:R-:W-:-:S04]  /*32f0*/  SEL R62, R71, 0x63400000, !P0 ;  /* 0x63400000473e7807 */ /* 0x000fc80004000000 */
[----:B------:R-:W-:-:S05]  /*3300*/  IADD3 R62, PT, PT, -R62, R59, RZ ;  /* 0x0000003b3e3e7210 */ /* 0x000fca0007ffe1ff */
[----:B------:R-:W-:-:S06]  /*3310*/  VIADD R59, R62, 0x7fe00000 ;  /* 0x7fe000003e3b7836 */ /* 0x000fcc0000000000 */
[----:B------:R-:W-:-:S10]  /*3320*/  DMUL R64, R66, R58 ;  /* 0x0000003a42407228 */ /* 0x000fd40000000000 */
[----:B------:R-:W-:-:S13]  /*3330*/  FSETP.GTU.AND P0, PT, |R65|, 1.469367938527859385e-39, PT ;  /* 0x001000004100780b */ /* 0x000fda0003f0c200 */
[----:B------:R-:W-:Y:S05]  /*3340*/  @P0 BRA `(.L_x_58) ;  /* 0x0000000000940947 */ /* 0x000fea0003800000 */
[----:B------:R-:W-:Y:S01]  /*3350*/  DFMA R54, R66, -R54, R60 ;  /* 0x800000364236722b */ /* 0x000fe2000000003c */
[----:B------:R-:W-:-:S09]  /*3360*/  IMAD.MOV.U32 R58, RZ, RZ, RZ ;  /* 0x000000ffff3a7224 */ /* 0x000fd200078e00ff */
[C---:B------:R-:W-:Y:S02]  /*3370*/  FSETP.NEU.AND P0, PT, R55.reuse, RZ, PT ;  /* 0x000000ff3700720b */ /* 0x040fe40003f0d000 */
[----:B------:R-:W-:-:S04]  /*3380*/  LOP3.LUT R57, R55, 0x80000000, R57, 0x48, !PT ;  /* 0x8000000037397812 */ /* 0x000fc800078e4839 */
[----:B------:R-:W-:-:S07]  /*3390*/  LOP3.LUT R59, R57, R59, RZ, 0xfc, !PT ;  /* 0x0000003b393b7212 */ /* 0x000fce00078efcff */
[----:B------:R-:W-:Y:S05]  /*33a0*/  @!P0 BRA `(.L_x_58) ;  /* 0x00000000007c8947 */ /* 0x000fea0003800000 */
[----:B------:R-:W-:Y:S01]  /*33b0*/  IADD3 R55, PT, PT, -R62, RZ, RZ ;  /* 0x000000ff3e377210 */ /* 0x000fe20007ffe1ff */
[----:B------:R-:W-:Y:S01]  /*33c0*/  IMAD.MOV.U32 R54, RZ, RZ, RZ ;  /* 0x000000ffff367224 */ /* 0x000fe200078e00ff */
[----:B------:R-:W-:-:S05]  /*33d0*/  DMUL.RP R58, R66, R58 ;  /* 0x0000003a423a7228 */ /* 0x000fca0000008000 */
[----:B------:R-:W-:-:S05]  /*33e0*/  DFMA R54, R64, -R54, R66 ;  /* 0x800000364036722b */ /* 0x000fca0000000042 */
[----:B------:R-:W-:Y:S02]  /*33f0*/  LOP3.LUT R57, R59, R57, RZ, 0x3c, !PT ;  /* 0x000000393b397212 */ /* 0x000fe400078e3cff */
[----:B------:R-:W-:-:S04]  /*3400*/  IADD3 R54, PT, PT, -R62, -0x43300000, RZ ;  /* 0xbcd000003e367810 */ /* 0x000fc80007ffe1ff */
[----:B------:R-:W-:-:S04]  /*3410*/  FSETP.NEU.AND P0, PT, |R55|, R54, PT ;  /* 0x000000363700720b */ /* 0x000fc80003f0d200 */
[----:B------:R-:W-:Y:S02]  /*3420*/  FSEL R64, R58, R64, !P0 ;  /* 0x000000403a407208 */ /* 0x000fe40004000000 */
[----:B------:R-:W-:Y:S01]  /*3430*/  FSEL R65, R57, R65, !P0 ;  /* 0x0000004139417208 */ /* 0x000fe20004000000 */
[----:B------:R-:W-:Y:S06]  /*3440*/  BRA `(.L_x_58) ;  /* 0x0000000000547947 */ /* 0x000fec0003800000 */
.L_x_57:
[----:B------:R-:W-:-:S14]  /*3450*/  DSETP.NAN.AND P0, PT, R58, R58, PT ;  /* 0x0000003a3a00722a */ /* 0x000fdc0003f08000 */
[----:B------:R-:W-:Y:S05]  /*3460*/  @P0 BRA `(.L_x_59) ;  /* 0x0000000000440947 */ /* 0x000fea0003800000 */
[----:B------:R-:W-:-:S14]  /*3470*/  DSETP.NAN.AND P0, PT, R56, R56, PT ;  /* 0x000000383800722a */ /* 0x000fdc0003f08000 */
[----:B------:R-:W-:Y:S05]  /*3480*/  @P0 BRA `(.L_x_60) ;  /* 0x0000000000300947 */ /* 0x000fea0003800000 */
[----:B------:R-:W-:Y:S01]  /*3490*/  ISETP.NE.AND P0, PT, R62, R72, PT ;  /* 0x000000483e00720c */ /* 0x000fe20003f05270 */
[----:B------:R-:W-:Y:S02]  /*34a0*/  IMAD.MOV.U32 R64, RZ, RZ, 0x0 ;  /* 0x00000000ff407424 */ /* 0x000fe400078e00ff */
[----:B------:R-:W-:-:S10]  /*34b0*/  IMAD.MOV.U32 R65, RZ, RZ, -0x80000 ;  /* 0xfff80000ff417424 */ /* 0x000fd400078e00ff */
[----:B------:R-:W-:Y:S05]  /*34c0*/  @!P0 BRA `(.L_x_58) ;  /* 0x0000000000348947 */ /* 0x000fea0003800000 */
[----:B------:R-:W-:Y:S02]  /*34d0*/  ISETP.NE.AND P0, PT, R62, 0x7ff00000, PT ;  /* 0x7ff000003e00780c */ /* 0x000fe40003f05270 */
[----:B------:R-:W-:Y:S02]  /*34e0*/  LOP3.LUT R65, R59, 0x80000000, R57, 0x48, !PT ;  /* 0x800000003b417812 */ /* 0x000fe400078e4839 */
[----:B------:R-:W-:-:S13]  /*34f0*/  ISETP.EQ.OR P0, PT, R72, RZ, !P0 ;  /* 0x000000ff4800720c */ /* 0x000fda0004702670 */
[----:B------:R-:W-:Y:S02]  /*3500*/  @P0 LOP3.LUT R54, R65, 0x7ff00000, RZ, 0xfc, !PT ;  /* 0x7ff0000041360812 */ /* 0x000fe400078efcff */
[----:B------:R-:W-:Y:S01]  /*3510*/  @!P0 MOV R64, RZ ;  /* 0x000000ff00408202 */ /* 0x000fe20000000f00 */
[----:B------:R-:W-:Y:S02]  /*3520*/  @P0 IMAD.MOV.U32 R64, RZ, RZ, RZ ;  /* 0x000000ffff400224 */ /* 0x000fe400078e00ff */
[----:B------:R-:W-:Y:S01]  /*3530*/  @P0 IMAD.MOV.U32 R65, RZ, RZ, R54 ;  /* 0x000000ffff410224 */ /* 0x000fe200078e0036 */
[----:B------:R-:W-:Y:S06]  /*3540*/  BRA `(.L_x_58) ;  /* 0x0000000000147947 */ /* 0x000fec0003800000 */
.L_x_60:
[----:B------:R-:W-:Y:S01]  /*3550*/  LOP3.LUT R65, R57, 0x80000, RZ, 0xfc, !PT ;  /* 0x0008000039417812 */ /* 0x000fe200078efcff */
[----:B------:R-:W-:Y:S01]  /*3560*/  IMAD.MOV.U32 R64, RZ, RZ, R56 ;  /* 0x000000ffff407224 */ /* 0x000fe200078e0038 */
[----:B------:R-:W-:Y:S06]  /*3570*/  BRA `(.L_x_58) ;  /* 0x0000000000087947 */ /* 0x000fec0003800000 */
.L_x_59:
[----:B------:R-:W-:Y:S02]  /*3580*/  LOP3.LUT R65, R59, 0x80000, RZ, 0xfc, !PT ;  /* 0x000800003b417812 */ /* 0x000fe400078efcff */
[----:B------:R-:W-:-:S07]  /*3590*/  MOV R64, R58 ;  /* 0x0000003a00407202 */ /* 0x000fce0000000f00 */
.L_x_58:
[----:B------:R-:W-:Y:S05]  /*35a0*/  BSYNC.RECONVERGENT B2 ;  /* 0x0000000000027941 */ /* 0x000fea0003800200 */
.L_x_56:
[----:B------:R-:W-:Y:S02]  /*35b0*/  IMAD.MOV.U32 R71, RZ, RZ, 0x0 ;  /* 0x00000000ff477424 */ /* 0x000fe400078e00ff */
[----:B------:R-:W-:Y:S02]  /*35c0*/  IMAD.MOV.U32 R54, RZ, RZ, R64 ;  /* 0x000000ffff367224 */ /* 0x000fe400078e0040 */
[----:B------:R-:W-:Y:S01]  /*35d0*/  IMAD.MOV.U32 R55, RZ, RZ, R65 ;  /* 0x000000ffff377224 */ /* 0x000fe200078e0041 */
[----:B------:R-:W-:Y:S06]  /*35e0*/  RET.REL.NODEC R70 `(dvdiqqe_many_series_one_param_f32) ;  /* 0xffffffc846847950 */ /* 0x000fec0003c3ffff */
        .weak           $__internal_1_$__cuda_sm3x_div_rn_noftz_f32_slowpath
        .type           $__internal_1_$__cuda_sm3x_div_rn_noftz_f32_slowpath,@function
        .size           $__internal_1_$__cuda_sm3x_div_rn_noftz_f32_slowpath,(.L_x_137 - $__internal_1_$__cuda_sm3x_div_rn_noftz_f32_slowpath)
$__internal_1_$__cuda_sm3x_div_rn_noftz_f32_slowpath:
[----:B------:R-:W0:Y:S01]  /*35f0*/  LDC R49, c[0x0][0x3b8] ;  /* 0x0000ee00ff317b82 */ /* 0x000e220000000800 */
[----:B------:R-:W-:Y:S01]  /*3600*/  SHF.R.U32.HI R54, RZ, 0x17, R48 ;  /* 0x00000017ff367819 */ /* 0x000fe20000011630 */
[----:B------:R-:W1:Y:S01]  /*3610*/  LDCU UR5, c[0x0][0x3b8] ;  /* 0x00007700ff0577ac */ /* 0x000e620008000800 */
[----:B------:R-:W-:Y:S02]  /*3620*/  BSSY.RECONVERGENT B3, `(.L_x_61) ;  /* 0x0000063000037945 */ /* 0x000fe40003800200 */
[----:B------:R-:W-:-:S05]  /*3630*/  LOP3.LUT R58, R54, 0xff, RZ, 0xc0, !PT ;  /* 0x000000ff363a7812 */ /* 0x000fca00078ec0ff */
[----:B------:R-:W-:Y:S02]  /*3640*/  VIADD R59, R58, 0xffffffff ;  /* 0xffffffff3a3b7836 */ /* 0x000fe40000000000 */
[----:B-1----:R-:W-:Y:S01]  /*3650*/  IMAD.U32 R57, RZ, RZ, UR5 ;  /* 0x00000005ff397e24 */ /* 0x002fe2000f8e00ff */
[----:B0-----:R-:W-:-:S04]  /*3660*/  SHF.R.U32.HI R55, RZ, 0x17, R49 ;  /* 0x00000017ff377819 */ /* 0x001fc80000011631 */
[----:B------:R-:W-:-:S04]  /*3670*/  LOP3.LUT R55, R55, 0xff, RZ, 0xc0, !PT ;  /* 0x000000ff37377812 */ /* 0x000fc800078ec0ff */
[----:B------:R-:W-:-:S04]  /*3680*/  IADD3 R56, PT, PT, R55, -0x1, RZ ;  /* 0xffffffff37387810 */ /* 0x000fc80007ffe0ff */
[----:B------:R-:W-:-:S04]  /*3690*/  ISETP.GT.U32.AND P0, PT, R56, 0xfd, PT ;  /* 0x000000fd3800780c */ /* 0x000fc80003f04070 */
[----:B------:R-:W-:-:S13]  /*36a0*/  ISETP.GT.U32.OR P0, PT, R59, 0xfd, P0 ;  /* 0x000000fd3b00780c */ /* 0x000fda0000704470 */
[----:B------:R-:W-:Y:S01]  /*36b0*/  @!P0 IMAD.MOV.U32 R54, RZ, RZ, RZ ;  /* 0x000000ffff368224 */ /* 0x000fe200078e00ff */
[----:B------:R-:W-:Y:S06]  /*36c0*/  @!P0 BRA `(.L_x_62) ;  /* 0x00000000005c8947 */ /* 0x000fec0003800000 */
[----:B------:R-:W-:Y:S02]  /*36d0*/  FSETP.GTU.FTZ.AND P0, PT, |R48|, +INF , PT ;  /* 0x7f8000003000780b */ /* 0x000fe40003f1c200 */
[----:B------:R-:W-:-:S04]  /*36e0*/  FSETP.GTU.FTZ.AND P1, PT, |R49|, +INF , PT ;  /* 0x7f8000003100780b */ /* 0x000fc80003f3c200 */
[----:B------:R-:W-:-:S13]  /*36f0*/  PLOP3.LUT P0, PT, P0, P1, PT, 0xf8, 0x8f ;  /* 0x00000000008f781c */ /* 0x000fda0000703f70 */
[----:B------:R-:W-:Y:S05]  /*3700*/  @P0 BRA `(.L_x_63) ;  /* 0x00000004004c0947 */ /* 0x000fea0003800000 */
[----:B------:R-:W-:-:S13]  /*3710*/  LOP3.LUT P0, RZ, R57, 0x7fffffff, R48, 0xc8, !PT ;  /* 0x7fffffff39ff7812 */ /* 0x000fda000780c830 */
[----:B------:R-:W-:Y:S05]  /*3720*/  @!P0 BRA `(.L_x_64) ;  /* 0x00000004003c8947 */ /* 0x000fea0003800000 */
[C---:B------:R-:W-:Y:S02]  /*3730*/  FSETP.NEU.FTZ.AND P2, PT, |R48|.reuse, +INF , PT ;  /* 0x7f8000003000780b */ /* 0x040fe40003f5d200 */
[----:B------:R-:W-:Y:S02]  /*3740*/  FSETP.NEU.FTZ.AND P1, PT, |R49|, +INF , PT ;  /* 0x7f8000003100780b */ /* 0x000fe40003f3d200 */
[----:B------:R-:W-:-:S11]  /*3750*/  FSETP.NEU.FTZ.AND P0, PT, |R48|, +INF , PT ;  /* 0x7f8000003000780b */ /* 0x000fd60003f1d200 */
[----:B------:R-:W-:Y:S05]  /*3760*/  @!P1 BRA !P2, `(.L_x_64) ;  /* 0x00000004002c9947 */ /* 0x000fea0005000000 */
[----:B------:R-:W-:-:S04]  /*3770*/  LOP3.LUT P2, RZ, R48, 0x7fffffff, RZ, 0xc0, !PT ;  /* 0x7fffffff30ff7812 */ /* 0x000fc8000784c0ff */
[----:B------:R-:W-:-:S13]  /*3780*/  PLOP3.LUT P1, PT, P1, P2, PT, 0x2f, 0xf2 ;  /* 0x0000000000f2781c */ /* 0x000fda0000f24577 */
[----:B------:R-:W-:Y:S05]  /*3790*/  @P1 BRA `(.L_x_65) ;  /* 0x0000000400181947 */ /* 0x000fea0003800000 */
[----:B------:R-:W-:-:S04]  /*37a0*/  LOP3.LUT P1, RZ, R57, 0x7fffffff, RZ, 0xc0, !PT ;  /* 0x7fffffff39ff7812 */ /* 0x000fc8000782c0ff */
[----:B------:R-:W-:-:S13]  /*37b0*/  PLOP3.LUT P0, PT, P0, P1, PT, 0x2f, 0xf2 ;  /* 0x0000000000f2781c */ /* 0x000fda0000702577 */
[----:B------:R-:W-:Y:S05]  /*37c0*/  @P0 BRA `(.L_x_66) ;  /* 0x0000000400000947 */ /* 0x000fea0003800000 */
[----:B------:R-:W-:Y:S02]  /*37d0*/  ISETP.GE.AND P0, PT, R59, RZ, PT ;  /* 0x000000ff3b00720c */ /* 0x000fe40003f06270 */
[----:B------:R-:W-:-:S11]  /*37e0*/  ISETP.GE.AND P1, PT, R56, RZ, PT ;  /* 0x000000ff3800720c */ /* 0x000fd60003f26270 */
[----:B------:R-:W-:Y:S01]  /*37f0*/  @P0 MOV R54, RZ ;  /* 0x000000ff00360202 */ /* 0x000fe20000000f00 */
[----:B------:R-:W-:Y:S02]  /*3800*/  @!P0 IMAD.MOV.U32 R54, RZ, RZ, -0x40 ;  /* 0xffffffc0ff368424 */ /* 0x000fe400078e00ff */
[----:B------:R-:W-:Y:S01]  /*3810*/  @!P0 FFMA R48, R48, 1.84467440737095516160e+19, RZ ;  /* 0x5f80000030308823 */ /* 0x000fe200000000ff */
[----:B------:R-:W-:Y:S01]  /*3820*/  @!P1 FFMA R57, R49, 1.84467440737095516160e+19, RZ ;  /* 0x5f80000031399823 */ /* 0x000fe200000000ff */
[----:B------:R-:W-:-:S07]  /*3830*/  @!P1 VIADD R54, R54, 0x40 ;  /* 0x0000004036369836 */ /* 0x000fce0000000000 */
.L_x_62:
[----:B------:R-:W-:Y:S01]  /*3840*/  LEA R56, R55, 0xc0800000, 0x17 ;  /* 0xc080000037387811 */ /* 0x000fe200078eb8ff */
[----:B------:R-:W-:Y:S01]  /*3850*/  BSSY.RECONVERGENT B4, `(.L_x_67) ;  /* 0x0000036000047945 */ /* 0x000fe20003800200 */
[----:B------:R-:W-:-:S03]  /*3860*/  IADD3 R49, PT, PT, R58, -0x7f, RZ ;  /* 0xffffff813a317810 */ /* 0x000fc60007ffe0ff */
[----:B------:R-:W-:Y:S01]  /*3870*/  IMAD.IADD R56, R57, 0x1, -R56 ;  /* 0x0000000139387824 */ /* 0x000fe200078e0a38 */
[C---:B------:R-:W-:Y:S01]  /*3880*/  IADD3 R55, PT, PT, R49.reuse, 0x7f, -R55 ;  /* 0x0000007f31377810 */ /* 0x040fe20007ffe837 */
[----:B------:R-:W-:Y:S02]  /*3890*/  IMAD R48, R49, -0x800000, R48 ;  /* 0xff80000031307824 */ /* 0x000fe400078e0230 */
[----:B------:R-:W0:Y:S01]  /*38a0*/  MUFU.RCP R57, R56 ;  /* 0x0000003800397308 */ /* 0x000e220000001000 */
[----:B------:R-:W-:Y:S01]  /*38b0*/  FADD.FTZ R59, -R56, -RZ ;  /* 0x800000ff383b7221 */ /* 0x000fe20000010100 */
[----:B------:R-:W-:-:S03]  /*38c0*/  IMAD.IADD R55, R55, 0x1, R54 ;  /* 0x0000000137377824 */ /* 0x000fc600078e0236 */
[----:B0-----:R-:W-:-:S04]  /*38d0*/  FFMA R58, R57, R59, 1 ;  /* 0x3f800000393a7423 */ /* 0x001fc8000000003b */
[----:B------:R-:W-:-:S04]  /*38e0*/  FFMA R60, R57, R58, R57 ;  /* 0x0000003a393c7223 */ /* 0x000fc80000000039 */
[----:B------:R-:W-:-:S04]  /*38f0*/  FFMA R57, R48, R60, RZ ;  /* 0x0000003c30397223 */ /* 0x000fc800000000ff */
[----:B------:R-:W-:-:S04]  /*3900*/  FFMA R58, R59, R57, R48 ;  /* 0x000000393b3a7223 */ /* 0x000fc80000000030 */
[----:B------:R-:W-:-:S04]  /*3910*/  FFMA R57, R60, R58, R57 ;  /* 0x0000003a3c397223 */ /* 0x000fc80000000039 */
[----:B------:R-:W-:-:S04]  /*3920*/  FFMA R58, R59, R57, R48 ;  /* 0x000000393b3a7223 */ /* 0x000fc80000000030 */
[----:B------:R-:W-:-:S05]  /*3930*/  FFMA R48, R60, R58, R57 ;  /* 0x0000003a3c307223 */ /* 0x000fca0000000039 */
[----:B------:R-:W-:-:S04]  /*3940*/  SHF.R.U32.HI R49, RZ, 0x17, R48 ;  /* 0x00000017ff317819 */ /* 0x000fc80000011630 */
[----:B------:R-:W-:-:S05]  /*3950*/  LOP3.LUT R49, R49, 0xff, RZ, 0xc0, !PT ;  /* 0x000000ff31317812 */ /* 0x000fca00078ec0ff */
[----:B------:R-:W-:-:S04]  /*3960*/  IMAD.IADD R59, R49, 0x1, R55 ;  /* 0x00000001313b7824 */ /* 0x000fc800078e0237 */
[----:B------:R-:W-:-:S05]  /*3970*/  VIADD R49, R59, 0xffffffff ;  /* 0xffffffff3b317836 */ /* 0x000fca0000000000 */
[----:B------:R-:W-:-:S13]  /*3980*/  ISETP.GE.U32.AND P0, PT, R49, 0xfe, PT ;  /* 0x000000fe3100780c */ /* 0x000fda0003f06070 */
[----:B------:R-:W-:Y:S05]  /*3990*/  @!P0 BRA `(.L_x_68) ;  /* 0x0000000000808947 */ /* 0x000fea0003800000 */
[----:B------:R-:W-:-:S13]  /*39a0*/  ISETP.GT.AND P0, PT, R59, 0xfe, PT ;  /* 0x000000fe3b00780c */ /* 0x000fda0003f04270 */
[----:B------:R-:W-:Y:S05]  /*39b0*/  @P0 BRA `(.L_x_69) ;  /* 0x00000000006c0947 */ /* 0x000fea0003800000 */
[----:B------:R-:W-:-:S13]  /*39c0*/  ISETP.GE.AND P0, PT, R59, 0x1, PT ;  /* 0x000000013b00780c */ /* 0x000fda0003f06270 */
[----:B------:R-:W-:Y:S05]  /*39d0*/  @P0 BRA `(.L_x_70) ;  /* 0x0000000000740947 */ /* 0x000fea0003800000 */
[----:B------:R-:W-:Y:S02]  /*39e0*/  ISETP.GE.AND P0, PT, R59, -0x18, PT ;  /* 0xffffffe83b00780c */ /* 0x000fe40003f06270 */
[----:B------:R-:W-:-:S11]  /*39f0*/  LOP3.LUT R48, R48, 0x80000000, RZ, 0xc0, !PT ;  /* 0x8000000030307812 */ /* 0x000fd600078ec0ff */
[----:B------:R-:W-:Y:S05]  /*3a00*/  @!P0 BRA `(.L_x_70) ;  /* 0x0000000000688947 */ /* 0x000fea0003800000 */
[CCC-:B------:R-:W-:Y:S01]  /*3a10*/  FFMA.RZ R49, R60.reuse, R58.reuse, R57.reuse ;  /* 0x0000003a3c317223 */ /* 0x1c0fe2000000c039 */
[C---:B------:R-:W-:Y:S01]  /*3a20*/  IADD3 R56, PT, PT, R59.reuse, 0x20, RZ ;  /* 0x000000203b387810 */ /* 0x040fe20007ffe0ff */
[CCC-:B------:R-:W-:Y:S01]  /*3a30*/  FFMA.RM R54, R60.reuse, R58.reuse, R57.reuse ;  /* 0x0000003a3c367223 */ /* 0x1c0fe20000004039 */
[----:B------:R-:W-:Y:S02]  /*3a40*/  ISETP.NE.AND P2, PT, R59, RZ, PT ;  /* 0x000000ff3b00720c */ /* 0x000fe40003f45270 */
[----:B------:R-:W-:Y:S01]  /*3a50*/  LOP3.LUT R55, R49, 0x7fffff, RZ, 0xc0, !PT ;  /* 0x007fffff31377812 */ /* 0x000fe200078ec0ff */
[----:B------:R-:W-:Y:S01]  /*3a60*/  FFMA.RP R49, R60, R58, R57 ;  /* 0x0000003a3c317223 */ /* 0x000fe20000008039 */
[----:B------:R-:W-:Y:S01]  /*3a70*/  IMAD.MOV R57, RZ, RZ, -R59 ;  /* 0x000000ffff397224 */ /* 0x000fe200078e0a3b */
[----:B------:R-:W-:Y:S02]  /*3a80*/  ISETP.NE.AND P1, PT, R59, RZ, PT ;  /* 0x000000ff3b00720c */ /* 0x000fe40003f25270 */
[----:B------:R-:W-:-:S02]  /*3a90*/  LOP3.LUT R55, R55, 0x800000, RZ, 0xfc, !PT ;  /* 0x0080000037377812 */ /* 0x000fc400078efcff */
[----:B------:R-:W-:Y:S02]  /*3aa0*/  FSETP.NEU.FTZ.AND P0, PT, R49, R54, PT ;  /* 0x000000363100720b */ /* 0x000fe40003f1d000 */
[----:B------:R-:W-:Y:S02]  /*3ab0*/  SHF.L.U32 R56, R55, R56, RZ ;  /* 0x0000003837387219 */ /* 0x000fe400000006ff */
[----:B------:R-:W-:Y:S02]  /*3ac0*/  SEL R54, R57, RZ, P2 ;  /* 0x000000ff39367207 */ /* 0x000fe40001000000 */
[----:B------:R-:W-:Y:S02]  /*3ad0*/  ISETP.NE.AND P1, PT, R56, RZ, P1 ;  /* 0x000000ff3800720c */ /* 0x000fe40000f25270 */
[----:B------:R-:W-:Y:S02]  /*3ae0*/  SHF.R.U32.HI R54, RZ, R54, R55 ;  /* 0x00000036ff367219 */ /* 0x000fe40000011637 */
[----:B------:R-:W-:-:S02]  /*3af0*/  PLOP3.LUT P0, PT, P0, P1, PT, 0xf8, 0x8f ;  /* 0x00000000008f781c */ /* 0x000fc40000703f70 */
[----:B------:R-:W-:Y:S02]  /*3b00*/  SHF.R.U32.HI R56, RZ, 0x1, R54 ;  /* 0x00000001ff387819 */ /* 0x000fe40000011636 */
[----:B------:R-:W-:-:S04]  /*3b10*/  SEL R49, RZ, 0x1, !P0 ;  /* 0x00000001ff317807 */ /* 0x000fc80004000000 */
[----:B------:R-:W-:-:S04]  /*3b20*/  LOP3.LUT R49, R49, 0x1, R56, 0xf8, !PT ;  /* 0x0000000131317812 */ /* 0x000fc800078ef838 */
[----:B------:R-:W-:-:S05]  /*3b30*/  LOP3.LUT R49, R49, R54, RZ, 0xc0, !PT ;  /* 0x0000003631317212 */ /* 0x000fca00078ec0ff */
[----:B------:R-:W-:-:S05]  /*3b40*/  IMAD.IADD R49, R56, 0x1, R49 ;  /* 0x0000000138317824 */ /* 0x000fca00078e0231 */
[----:B------:R-:W-:Y:S01]  /*3b50*/  LOP3.LUT R48, R49, R48, RZ, 0xfc, !PT ;  /* 0x0000003031307212 */ /* 0x000fe200078efcff */
[----:B------:R-:W-:Y:S06]  /*3b60*/  BRA `(.L_x_70) ;  /* 0x0000000000107947 */ /* 0x000fec0003800000 */
.L_x_69:
[----:B------:R-:W-:-:S04]  /*3b70*/  LOP3.LUT R48, R48, 0x80000000, RZ, 0xc0, !PT ;  /* 0x8000000030307812 */ /* 0x000fc800078ec0ff */
[----:B------:R-:W-:Y:S01]  /*3b80*/  LOP3.LUT R48, R48, 0x7f800000, RZ, 0xfc, !PT ;  /* 0x7f80000030307812 */ /* 0x000fe200078efcff */
[----:B------:R-:W-:Y:S06]  /*3b90*/  BRA `(.L_x_70) ;  /* 0x0000000000047947 */ /* 0x000fec0003800000 */
.L_x_68:
[----:B------:R-:W-:-:S07]  /*3ba0*/  IMAD R48, R55, 0x800000, R48 ;  /* 0x0080000037307824 */ /* 0x000fce00078e0230 */
.L_x_70:
[----:B------:R-:W-:Y:S05]  /*3bb0*/  BSYNC.RECONVERGENT B4 ;  /* 0x0000000000047941 */ /* 0x000fea0003800200 */
.L_x_67:
[----:B------:R-:W-:Y:S05]  /*3bc0*/  BRA `(.L_x_71) ;  /* 0x0000000000207947 */ /* 0x000fea0003800000 */
.L_x_66:
[----:B------:R-:W-:-:S04]  /*3bd0*/  LOP3.LUT R48, R57, 0x80000000, R48, 0x48, !PT ;  /* 0x8000000039307812 */ /* 0x000fc800078e4830 */
[----:B------:R-:W-:Y:S01]  /*3be0*/  LOP3.LUT R48, R48, 0x7f800000, RZ, 0xfc, !PT ;  /* 0x7f80000030307812 */ /* 0x000fe200078efcff */
[----:B------:R-:W-:Y:S06]  /*3bf0*/  BRA `(.L_x_71) ;  /* 0x0000000000147947 */ /* 0x000fec0003800000 */
.L_x_65:
[----:B------:R-:W-:Y:S01]  /*3c00*/  LOP3.LUT R48, R57, 0x80000000, R48, 0x48, !PT ;  /* 0x8000000039307812 */ /* 0x000fe200078e4830 */
[----:B------:R-:W-:Y:S06]  /*3c10*/  BRA `(.L_x_71) ;  /* 0x00000000000c7947 */ /* 0x000fec0003800000 */
.L_x_64:
[----:B------:R-:W0:Y:S01]  /*3c20*/  MUFU.RSQ R48, -QNAN ;  /* 0xffc0000000307908 */ /* 0x000e220000001400 */
[----:B------:R-:W-:Y:S05]  /*3c30*/  BRA `(.L_x_71) ;  /* 0x0000000000047947 */ /* 0x000fea0003800000 */
.L_x_63:
[----:B------:R-:W-:-:S07]  /*3c40*/  FADD.FTZ R48, R48, R49 ;  /* 0x0000003130307221 */ /* 0x000fce0000010000 */
.L_x_71:
[----:B------:R-:W-:Y:S05]  /*3c50*/  BSYNC.RECONVERGENT B3 ;  /* 0x0000000000037941 */ /* 0x000fea0003800200 */
.L_x_61:
[----:B0-----:R-:W-:Y:S01]  /*3c60*/  MOV R54, R48 ;  /* 0x0000003000367202 */ /* 0x001fe20000000f00 */
[----:B------:R-:W-:Y:S02]  /*3c70*/  IMAD.MOV.U32 R48, RZ, RZ, R50 ;  /* 0x000000ffff307224 */ /* 0x000fe400078e0032 */
[----:B------:R-:W-:-:S04]  /*3c80*/  IMAD.MOV.U32 R49, RZ, RZ, 0x0 ;  /* 0x00000000ff317424 */ /* 0x000fc800078e00ff */
[----:B------:R-:W-:Y:S05]  /*3c90*/  RET.REL.NODEC R48 `(dvdiqqe_many_series_one_param_f32) ;  /* 0xffffffc030d87950 */ /* 0x000fea0003c3ffff */
.L_x_72:
[----:B------:R-:W-:-:S00]  /*3ca0*/  BRA `(.L_x_72) ;  /* 0xfffffffc00fc7947 */ /* 0x000fc0000383ffff */
[----:B------:R-:W-:-:S00]  /*3cb0*/  NOP ;  /* 0x0000000000007918 */ /* 0x000fc00000000000 */
        /* <DEDUP_REMOVED lines=12> */
.L_x_137:


//--------------------- .text.dvdiqqe_batch_f32   --------------------------
	.section	.text.dvdiqqe_batch_f32,"ax",@progbits
	.align	128
        .global         dvdiqqe_batch_f32
        .type           dvdiqqe_batch_f32,@function
        .size           dvdiqqe_batch_f32,(.L_x_139 - dvdiqqe_batch_f32)
        .other          dvdiqqe_batch_f32,@"STO_CUDA_ENTRY STV_DEFAULT"
dvdiqqe_batch_f32:
.text.dvdiqqe_batch_f32:
[----:B------:R-:W-:Y:S08]  /*0000*/  LDC R1, c[0x0][0x37c] ;  /* 0x0000df00ff017b82 */ /* 0x000ff00000000800 */
[----:B------:R-:W0:Y:S01]  /*0010*/  S2UR UR8, SR_CTAID.X ;  /* 0x00000000000879c3 */ /* 0x000e220000002500 */
[----:B------:R-:W0:Y:S02]  /*0020*/  LDCU UR4, c[0x0][0x3c0] ;  /* 0x00007800ff0477ac */ /* 0x000e240008000800 */
[----:B0-----:R-:W-:-:S06]  /*0030*/  UISETP.GE.AND UP0, UPT, UR8, UR4, UPT ;  /* 0x000000040800728c */ /* 0x001fcc000bf06270 */
[----:B------:R-:W-:-:S13]  /*0040*/  PLOP3.LUT P0, PT, PT, PT, UP0, 0x80, 0x8 ;  /* 0x000000000008781c */ /* 0x000fda0003f0f008 */
[----:B------:R-:W-:Y:S05]  /*0050*/  @P0 EXIT ;  /* 0x000000000000094d */ /* 0x000fea0003800000 */
[----:B------:R-:W0:Y:S01]  /*0060*/  LDCU.128 UR4, c[0x0][0x3a0] ;  /* 0x00007400ff0477ac */ /* 0x000e220008000c00 */
[----:B------:R-:W1:Y:S01]  /*0070*/  LDCU.64 UR24, c[0x0][0x358] ;  /* 0x00006b00ff1877ac */ /* 0x000e620008000a00 */
[----:B------:R-:W2:Y:S01]  /*0080*/  LDCU UR9, c[0x0][0x3c4] ;  /* 0x00007880ff0977ac */ /* 0x000ea20008000800 */
[----:B0-----:R-:W-:Y:S02]  /*0090*/  UIMAD.WIDE.U32 UR4, UR8, 0x4, UR4 ;  /* 0x00000004080478a5 */ /* 0x001fe4000f8e0004 */
[----:B------:R-:W-:-:S04]  /*00a0*/  UIMAD.WIDE.U32 UR6, UR8, 0x4, UR6 ;  /* 0x00000004080678a5 */ /* 0x000fc8000f8e0006 */
[----:B------:R-:W-:Y:S02]  /*00b0*/  IMAD.U32 R16, RZ, RZ, UR4 ;  /* 0x00000004ff107e24 */ /* 0x000fe4000f8e00ff */
[----:B------:R-:W-:Y:S02]  /*00c0*/  IMAD.U32 R17, RZ, RZ, UR5 ;  /* 0x00000005ff117e24 */ /* 0x000fe4000f8e00ff */
[----:B------:R-:W-:Y:S01]  /*00d0*/  IMAD.U32 R2, RZ, RZ, UR6 ;  /* 0x00000006ff027e24 */ /* 0x000fe2000f8e00ff */
[----:B------:R-:W2:Y:S01]  /*00e0*/  LDCU UR5, c[0x0][0x3c8] ;  /* 0x00007900ff0577ac */ /* 0x000ea20008000800 */
[----:B------:R-:W-:Y:S01]  /*00f0*/  IMAD.U32 R3, RZ, RZ, UR7 ;  /* 0x00000007ff037e24 */ /* 0x000fe2000f8e00ff */
[----:B-1----:R-:W3:Y:S04]  /*0100*/  LDG.E.CONSTANT R16, desc[UR24][R16.64] ;  /* 0x0000001810107981 */ /* 0x002ee8000c1e9900 */
[----:B------:R-:W3:Y:S02]  /*0110*/  LDG.E.CONSTANT R15, desc[UR24][R2.64] ;  /* 0x00000018020f7981 */ /* 0x000ee4000c1e9900 */
[----:B---3--:R-:W-:-:S04]  /*0120*/  VIMNMX R0, PT, PT, R16, R15, PT ;  /* 0x0000000f10007248 */ /* 0x008fc80003fe0100 */
[----:B------:R-:W-:-:S13]  /*0130*/  R2UR UR4, R0 ;  /* 0x00000000000472ca */ /* 0x000fda00000e0000 */
[----:B------:R-:W-:-:S04]  /*0140*/  UISETP.GE.AND UP0, UPT, UR4, 0x1, UPT ;  /* 0x000000010400788c */ /* 0x000fc8000bf06270 */
[----:B--2---:R-:W-:-:S06]  /*0150*/  UISETP.GE.OR UP0, UPT, UR5, UR9, !UP0 ;  /* 0x000000090500728c */ /* 0x004fcc000c706670 */
[----:B------:R-:W-:-:S13]  /*0160*/  PLOP3.LUT P0, PT, PT, PT, UP0, 0x80, 0x8 ;  /* 0x000000000008781c */ /* 0x000fda0003f0f008 */
[----:B------:R-:W-:Y:S05]  /*0170*/  @P0 EXIT ;  /* 0x000000000000094d */ /* 0x000fea0003800000 */
[----:B------:R-:W0:Y:S01]  /*0180*/  LDCU.128 UR4, c[0x0][0x3b0] ;  /* 0x00007600ff0477ac */ /* 0x000e220008000c00 */
[----:B------:R-:W1:Y:S01]  /*0190*/  S2R R17, SR_TID.X ;  /* 0x0000000000117919 */ /* 0x000e620000002100 */
[----:B------:R-:W2:Y:S01]  /*01a0*/  LDCU.128 UR16, c[0x0][0x3e0] ;  /* 0x00007c00ff1077ac */ /* 0x000ea20008000c00 */
[----:B------:R-:W3:Y:S01]  /*01b0*/  LDCU.64 UR14, c[0x0][0x3d8] ;  /* 0x00007b00ff0e77ac */ /* 0x000ee20008000a00 */
[----:B------:R-:W4:Y:S01]  /*01c0*/  LDCU.64 UR28, c[0x0][0x390] ;  /* 0x00007200ff1c77ac */ /* 0x000f220008000a00 */
[----:B------:R-:W1:Y:S01]  /*01d0*/  LDCU.64 UR30, c[0x0][0x380] ;  /* 0x00007000ff1e77ac */ /* 0x000e620008000a00 */
[----:B0-----:R-:W-:Y:S02]  /*01e0*/  UIMAD.WIDE.U32 UR6, UR8, 0x4, UR6 ;  /* 0x00000004080678a5 */ /* 0x001fe4000f8e0006 */
[----:B------:R-:W-:-:S04]  /*01f0*/  UIMAD.WIDE.U32 UR4, UR8, 0x4, UR4 ;  /* 0x00000004080478a5 */ /* 0x000fc8000f8e0004 */
[----:B------:R-:W-:Y:S02]  /*0200*/  IMAD.U32 R4, RZ, RZ, UR6 ;  /* 0x00000006ff047e24 */ /* 0x000fe4000f8e00ff */
[----:B------:R-:W-:Y:S02]  /*0210*/  IMAD.U32 R5, RZ, RZ, UR7 ;  /* 0x00000007ff057e24 */ /* 0x000fe4000f8e00ff */
[----:B------:R-:W-:Y:S02]  /*0220*/  IMAD.U32 R2, RZ, RZ, UR4 ;  /* 0x00000004ff027e24 */ /* 0x000fe4000f8e00ff */
[----:B------:R-:W-:Y:S01]  /*0230*/  IMAD.U32 R3, RZ, RZ, UR5 ;  /* 0x00000005ff037e24 */ /* 0x000fe2000f8e00ff */
[----:B------:R-:W5:Y:S01]  /*0240*/  LDG.E.CONSTANT R13, desc[UR24][R4.64] ;  /* 0x00000018040d7981 */ /* 0x000f62000c1e9900 */
[----:B------:R-:W0:Y:S01]  /*0250*/  LDCU.64 UR4, c[0x0][0x3f0] ;  /* 0x00007e00ff0477ac */ /* 0x000e220008000a00 */
[----:B-1----:R-:W-:Y:S02]  /*0260*/  ISETP.GE.AND P0, PT, R17, UR9, PT ;  /* 0x0000000911007c0c */ /* 0x002fe4000bf06270 */
[----:B------:R1:W5:Y:S01]  /*0270*/  LDG.E.CONSTANT R14, desc[UR24][R2.64] ;  /* 0x00000018020e7981 */ /* 0x000362000c1e9900 */
[----:B------:R-:W-:Y:S01]  /*0280*/  UIMAD UR6, UR8, UR9, URZ ;  /* 0x00000009080672a4 */ /* 0x000fe2000f8e02ff */
[----:B------:R-:W-:Y:S03]  /*0290*/  BSSY.RECONVERGENT B0, `(.L_x_73) ;  /* 0x000001d000007945 */ /* 0x000fe60003800200 */
[----:B--2---:R-:W-:-:S02]  /*02a0*/  UIMAD.WIDE UR10, UR6, 0x4, UR16 ;  /* 0x00000004060a78a5 */ /* 0x004fc4000f8e0210 */
[----:B------:R-:W-:Y:S02]  /*02b0*/  UIMAD.WIDE UR12, UR6, 0x4, UR18 ;  /* 0x00000004060c78a5 */ /* 0x000fe4000f8e0212 */
[----:B0-----:R-:W-:Y:S02]  /*02c0*/  UIMAD.WIDE UR4, UR6, 0x4, UR4 ;  /* 0x00000004060478a5 */ /* 0x001fe4000f8e0204 */
[----:B---3--:R-:W-:-:S04]  /*02d0*/  UIMAD.WIDE UR14, UR6, 0x4, UR14 ;  /* 0x00000004060e78a5 */ /* 0x008fc8000f8e020e */
[----:B-1----:R-:W-:Y:S01]  /*02e0*/  IMAD.U32 R2, RZ, RZ, UR4 ;  /* 0x00000004ff027e24 */ /* 0x002fe2000f8e00ff */
[----:B------:R-:W-:Y:S01]  /*02f0*/  MOV R3, UR5 ;  /* 0x0000000500037c02 */ /* 0x000fe20008000f00 */
[----:B------:R-:W-:Y:S02]  /*0300*/  IMAD.U32 R10, RZ, RZ, UR4 ;  /* 0x00000004ff0a7e24 */ /* 0x000fe4000f8e00ff */
[----:B------:R-:W-:Y:S01]  /*0310*/  IMAD.U32 R11, RZ, RZ, UR5 ;  /* 0x00000005ff0b7e24 */ /* 0x000fe2000f8e00ff */
[----:B------:R-:W-:Y:S01]  /*0320*/  ISETP.NE.AND P1, PT, R17, RZ, PT ;  /* 0x000000ff1100720c */ /* 0x000fe20003f25270 */
[----:B------:R-:W-:Y:S01]  /*0330*/  IMAD.MOV.U32 R12, RZ, RZ, R2 ;  /* 0x000000ffff0c7224 */ /* 0x000fe200078e0002 */
[----:B----4-:R-:W-:Y:S11]  /*0340*/  @P0 BRA `(.L_x_74) ;  /* 0x0000000000440947 */ /* 0x010ff60003800000 */
[----:B------:R-:W0:Y:S01]  /*0350*/  LDC R0, c[0x0][0x360] ;  /* 0x0000d800ff007b82 */ /* 0x000e220000000800 */
[----:B------:R-:W-:Y:S02]  /*0360*/  IMAD.MOV.U32 R19, RZ, RZ, 0x7fc00000 ;  /* 0x7fc00000ff137424 */ /* 0x000fe400078e00ff */
[----:B------:R-:W-:-:S07]  /*0370*/  IMAD.MOV.U32 R10, RZ, RZ, R12 ;  /* 0x000000ffff0a7224 */ /* 0x000fce00078e000c */
.L_x_75:
[----:B------:R-:W-:Y:S02]  /*0380*/  IMAD.MOV.U32 R2, RZ, RZ, 0x4 ;  /* 0x00000004ff027424 */ /* 0x000fe400078e00ff */
[----:B------:R-:W-:Y:S02]  /*0390*/  IMAD.MOV.U32 R4, RZ, RZ, 0x4 ;  /* 0x00000004ff047424 */ /* 0x000fe400078e00ff */
[----:B------:R-:W-:Y:S02]  /*03a0*/  IMAD.MOV.U32 R6, RZ, RZ, 0x4 ;  /* 0x00000004ff067424 */ /* 0x000fe400078e00ff */
[----:B------:R-:W-:-:S04]  /*03b0*/  IMAD.WIDE R2, R17, R2, UR14 ;  /* 0x0000000e11027e25 */ /* 0x000fc8000f8e0202 */
[C---:B------:R-:W-:Y:S01]  /*03c0*/  IMAD.WIDE R4, R17.reuse, R4, UR10 ;  /* 0x0000000a11047e25 */ /* 0x040fe2000f8e0204 */
[----:B------:R1:W-:Y:S03]  /*03d0*/  STG.E desc[UR24][R2.64], R19 ;  /* 0x0000001302007986 */ /* 0x0003e6000c101918 */
[C---:B------:R-:W-:Y:S01]  /*03e0*/  IMAD.WIDE R6, R17.reuse, R6, UR12 ;  /* 0x0000000c11067e25 */ /* 0x040fe2000f8e0206 */
[----:B------:R1:W-:Y:S03]  /*03f0*/  STG.E desc[UR24][R4.64], R19 ;  /* 0x0000001304007986 */ /* 0x0003e6000c101918 */
[----:B------:R-:W-:Y:S01]  /*0400*/  IMAD.WIDE R8, R17, 0x4, R10 ;  /* 0x0000000411087825 */ /* 0x000fe200078e020a */
[----:B------:R1:W-:Y:S01]  /*0410*/  STG.E desc[UR24][R6.64], R19 ;  /* 0x0000001306007986 */ /* 0x0003e2000c101918 */
[----:B0-----:R-:W-:-:S03]  /*0420*/  IADD3 R17, PT, PT, R0, R17, RZ ;  /* 0x0000001100117210 */ /* 0x001fc60007ffe0ff */
[----:B------:R1:W-:Y:S01]  /*0430*/  STG.E desc[UR24][R8.64], R19 ;  /* 0x0000001308007986 */ /* 0x0003e2000c101918 */
[----:B------:R-:W-:-:S13]  /*0440*/  ISETP.GE.AND P0, PT, R17, UR9, PT ;  /* 0x0000000911007c0c */ /* 0x000fda000bf06270 */
[----:B-1----:R-:W-:Y:S05]  /*0450*/  @!P0 BRA `(.L_x_75) ;  /* 0xfffffffc00c88947 */ /* 0x002fea000383ffff */
.L_x_74:
[----:B------:R-:W-:Y:S05]  /*0460*/  BSYNC.RECONVERGENT B0 ;  /* 0x0000000000007941 */ /* 0x000fea0003800200 */
.L_x_73:
[----:B------:R-:W-:Y:S06]  /*0470*/  BAR.SYNC.DEFER_BLOCKING 0x0 ;  /* 0x0000000000007b1d */ /* 0x000fec0000010000 */
[----:B------:R-:W0:Y:S02]  /*0480*/  LDCU.64 UR32, c[0x0][0x388] ;  /* 0x00007100ff2077ac */ /* 0x000e240008000a00 */
[----:B0-----:R-:W-:Y:S05]  /*0490*/  @P1 EXIT ;  /* 0x000000000000194d */ /* 0x001fea0003800000 */
[C---:B------:R-:W-:Y:S02]  /*04a0*/  VIADD R48, R16.reuse, 0x1 ;  /* 0x0000000110307836 */ /* 0x040fe40000000000 */
[----:B------:R-:W-:Y:S02]  /*04b0*/  IMAD.MOV.U32 R2, RZ, RZ, 0x1 ;  /* 0x00000001ff027424 */ /* 0x000fe400078e00ff */
[----:B------:R-:W-:Y:S02]  /*04c0*/  IMAD.SHL.U32 R10, R16, 0x2, RZ ;  /* 0x00000002100a7824 */ /* 0x000fe400078e00ff */
[----:B------:R-:W0:Y:S08]  /*04d0*/  I2F.F64.U32 R48, R48 ;  /* 0x0000003000307312 */ /* 0x000e300000201800 */
        /* <DEDUP_REMOVED lines=13> */
[----:B------:R-:W-:Y:S01]  /*05b0*/  MOV R26, 0x5e0 ;  /* 0x000005e0001a7802 */ /* 0x000fe20000000f00 */
[----:B------:R-:W-:-:S07]  /*05c0*/  IMAD.MOV.U32 R19, RZ, RZ, 0x40000000 ;  /* 0x40000000ff137424 */ /* 0x000fce00078e00ff */
[----:B-----5:R-:W-:Y:S05]  /*05d0*/  CALL.REL.NOINC `($__internal_2_$__cuda_sm20_div_rn_f64_full) ;  /* 0x0000003800e87944 */ /* 0x020fea0003c00000 */
[----:B------:R-:W-:Y:S02]  /*05e0*/  IMAD.MOV.U32 R6, RZ, RZ, R18 ;  /* 0x000000ffff067224 */ /* 0x000fe400078e0012 */
[----:B------:R-:W-:-:S07]  /*05f0*/  IMAD.MOV.U32 R7, RZ, RZ, R9 ;  /* 0x000000ffff077224 */ /* 0x000fce00078e0009 */
.L_x_76:
[----:B------:R-:W-:Y:S01]  /*0600*/  VIADD R48, R15, 0x1 ;  /* 0x000000010f307836 */ /* 0x000fe20000000000 */
[----:B------:R-:W-:-:S05]  /*0610*/  MOV R2, 0x1 ;  /* 0x0000000100027802 */ /* 0x000fca0000000f00 */
        /* <DEDUP_REMOVED lines=19> */
.L_x_77:
[----:B------:R-:W0:Y:S01]  /*0750*/  I2F.F64.U32 R48, R10 ;  /* 0x0000000a00307312 */ /* 0x000e220000201800 */
[----:B------:R-:W-:-:S07]  /*0760*/  IMAD.MOV.U32 R2, RZ, RZ, 0x1 ;  /* 0x00000001ff027424 */ /* 0x000fce00078e00ff */
        /* <DEDUP_REMOVED lines=16> */
[----:B------:R-:W-:Y:S01]  /*0870*/  IMAD.MOV.U32 R2, RZ, RZ, R18 ;  /* 0x000000ffff027224 */ /* 0x000fe200078e0012 */
[----:B------:R-:W-:-:S07]  /*0880*/  MOV R3, R9 ;  /* 0x0000000900037202 */ /* 0x000fce0000000f00 */
.L_x_78:
[----:B------:R-:W0:Y:S01]  /*0890*/  LDCU UR22, c[0x0][0x3c4] ;  /* 0x00007880ff1677ac */ /* 0x000e220008000800 */
[----:B------:R-:W-:Y:S01]  /*08a0*/  R2UR UR9, R16 ;  /* 0x00000000100972ca */ /* 0x000fe200000e0000 */
[----:B------:R-:W1:Y:S01]  /*08b0*/  LDCU UR8, c[0x0][0x3c8] ;  /* 0x00007900ff0877ac */ /* 0x000e620008000800 */
[----:B0-----:R-:W-:-:S11]  /*08c0*/  UISETP.GE.AND UP0, UPT, UR22, 0x1, UPT ;  /* 0x000000011600788c */ /* 0x001fd6000bf06270 */
[----:B-1----:R-:W-:-:S04]  /*08d0*/  ULEA UR9, UR9, UR8, 0x1 ;  /* 0x0000000809097291 */ /* 0x002fc8000f8e08ff */
[----:B------:R-:W-:Y:S01]  /*08e0*/  UIADD3 UR9, UPT, UPT, UR9, -0x1, URZ ;  /* 0xffffffff09097890 */ /* 0x000fe2000fffe0ff */
[----:B------:R-:W-:Y:S11]  /*08f0*/  BRA.U !UP0, `(.L_x_79) ;  /* 0x0000003108047547 */ /* 0x000ff6000b800000 */
[----:B------:R-:W0:Y:S01]  /*0900*/  LDCU UR4, c[0x0][0x3d0] ;  /* 0x00007a00ff0477ac */ /* 0x000e220008000800 */
[----:B------:R-:W1:Y:S01]  /*0910*/  LDC R0, c[0x0][0x3cc] ;  /* 0x0000f300ff007b82 */ /* 0x000e620000000800 */
[----:B0-----:R-:W-:-:S09]  /*0920*/  UISETP.NE.AND UP0, UPT, UR4, URZ, UPT ;  /* 0x000000ff0400728c */ /* 0x001fd2000bf05270 */
[----:B------:R-:W-:Y:S05]  /*0930*/  BRA.U !UP0, `(.L_x_80) ;  /* 0x0000001908587547 */ /* 0x000fea000b800000 */
[----:B------:R-:W0:Y:S01]  /*0940*/  LDCU UR5, c[0x0][0x3cc] ;  /* 0x00007980ff0577ac */ /* 0x000e220008000800 */
[----:B------:R-:W-:Y:S01]  /*0950*/  IADD3 R8, PT, PT, RZ, -UR8, -R10 ;  /* 0x80000008ff087c10 */ /* 0x000fe2000fffe80a */
[----:B------:R-:W-:Y:S01]  /*0960*/  IMAD.MOV.U32 R20, RZ, RZ, RZ ;  /* 0x000000ffff147224 */ /* 0x000fe200078e00ff */
[----:B------:R-:W-:Y:S01]  /*0970*/  PRMT R21, RZ, 0x7610, R21 ;  /* 0x00007610ff157816 */ /* 0x000fe20000000015 */
[----:B------:R-:W-:Y:S01]  /*0980*/  IMAD.MOV.U32 R22, RZ, RZ, RZ ;  /* 0x000000ffff167224 */ /* 0x000fe200078e00ff */
[----:B------:R-:W-:Y:S01]  /*0990*/  PRMT R25, RZ, 0x7610, R25 ;  /* 0x00007610ff197816 */ /* 0x000fe20000000019 */
[----:B------:R-:W-:Y:S01]  /*09a0*/  IMAD.MOV.U32 R23, RZ, RZ, 0x1 ;  /* 0x00000001ff177424 */ /* 0x000fe200078e00ff */
[----:B------:R-:W-:Y:S01]  /*09b0*/  CS2R R46, SRZ ;  /* 0x00000000002e7805 */ /* 0x000fe2000001ff00 */
[----:B------:R-:W-:Y:S01]  /*09c0*/  IMAD.MOV.U32 R24, RZ, RZ, RZ ;  /* 0x000000ffff187224 */ /* 0x000fe200078e00ff */
[----:B------:R-:W-:Y:S02]  /*09d0*/  CS2R R44, SRZ ;  /* 0x00000000002c7805 */ /* 0x000fe4000001ff00 */
        /* <DEDUP_REMOVED lines=8> */
[----:B------:R-:W-:Y:S01]  /*0a60*/  R2UR UR27, R8 ;  /* 0x00000000081b72ca */ /* 0x000fe200000e0000 */
[----:B0-----:R-:W-:Y:S01]  /*0a70*/  IMAD.U32 R8, RZ, RZ, UR5 ;  /* 0x00000005ff087e24 */ /* 0x001fe2000f8e00ff */
[----:B------:R-:W-:Y:S01]  /*0a80*/  UIADD3 UR22, UPT, UPT, -UR22, URZ, URZ ;  /* 0x000000ff16167290 */ /* 0x000fe2000fffe1ff */
[----:B------:R-:W-:Y:S01]  /*0a90*/  UMOV UR34, 0xffffffff ;  /* 0xffffffff00227882 */ /* 0x000fe20000000000 */
[----:B------:R-:W-:Y:S01]  /*0aa0*/  UMOV UR23, UR14 ;  /* 0x0000000e00177c82 */ /* 0x000fe20008000000 */
[----:B------:R-:W-:Y:S01]  /*0ab0*/  UMOV UR26, UR15 ;  /* 0x0000000f001a7c82 */ /* 0x000fe20008000000 */
[----:B------:R-:W-:Y:S01]  /*0ac0*/  UMOV UR18, UR12 ;  /* 0x0000000c00127c82 */ /* 0x000fe20008000000 */
[----:B------:R-:W-:Y:S01]  /*0ad0*/  UMOV UR19, UR13 ;  /* 0x0000000d00137c82 */ /* 0x000fe20008000000 */
[----:B------:R-:W-:Y:S01]  /*0ae0*/  UMOV UR20, UR10 ;  /* 0x0000000a00147c82 */ /* 0x000fe20008000000 */
[----:B------:R-:W-:Y:S01]  /*0af0*/  UMOV UR21, UR11 ;  /* 0x0000000b00157c82 */ /* 0x000fe20008000000 */
[----:B------:R-:W-:Y:S01]  /*0b00*/  UMOV UR4, URZ ;  /* 0x000000ff00047c82 */ /* 0x000fe20008000000 */
[----:B------:R-:W-:Y:S01]  /*0b10*/  UMOV UR6, URZ ;  /* 0x000000ff00067c82 */ /* 0x000fe20008000000 */
[----:B------:R-:W-:Y:S01]  /*0b20*/  UMOV UR7, URZ ;  /* 0x000000ff00077c82 */ /* 0x000fe20008000000 */
[----:B------:R-:W0:Y:S01]  /*0b30*/  LDCU UR38, c[0x0][0x3c8] ;  /* 0x00007900ff2677ac */ /* 0x000e220008000800 */
[----:B------:R-:W2:Y:S01]  /*0b40*/  LDCU UR35, c[0x0][0x398] ;  /* 0x00007300ff2377ac */ /* 0x000ea20008000800 */
[----:B------:R-:W-:Y:S01]  /*0b50*/  UMOV UR5, URZ ;  /* 0x000000ff00057c82 */ /* 0x000fe20008000000 */
[----:B------:R-:W-:-:S05]  /*0b60*/  UMOV UR8, URZ ;  /* 0x000000ff00087c82 */ /* 0x000fca0008000000 */
.L_x_100:
[----:B0-23--:R-:W-:Y:S02]  /*0b70*/  IMAD.U32 R18, RZ, RZ, UR32 ;  /* 0x00000020ff127e24 */ /* 0x00dfe4000f8e00ff */
[----:B------:R-:W-:-:S05]  /*0b80*/  IMAD.U32 R19, RZ, RZ, UR33 ;  /* 0x00000021ff137e24 */ /* 0x000fca000f8e00ff */
[----:B------:R-:W3:Y:S02]  /*0b90*/  LDG.E.CONSTANT R27, desc[UR24][R18.64] ;  /* 0x00000018121b7981 */ /* 0x000ee4000c1e9900 */
[----:B---3--:R-:W-:-:S13]  /*0ba0*/  FSETP.NE.AND P0, PT, |R27|, +INF , PT ;  /* 0x7f8000001b00780b */ /* 0x008fda0003f05200 */
[----:B------:R-:W-:Y:S05]  /*0bb0*/  @!P0 BRA `(.L_x_81) ;  /* 0x00000014005c8947 */ /* 0x000fea0003800000 */
[----:B------:R-:W-:Y:S01]  /*0bc0*/  IMAD.U32 R18, RZ, RZ, UR30 ;  /* 0x0000001eff127e24 */ /* 0x000fe2000f8e00ff */
[----:B------:R-:W-:Y:S01]  /*0bd0*/  MOV R19, UR31 ;  /* 0x0000001f00137c02 */ /* 0x000fe20008000f00 */
[----:B------:R-:W3:Y:S04]  /*0be0*/  LDC R48, c[0x0][0x3cc] ;  /* 0x0000f300ff307b82 */ /* 0x000ee80000000800 */
[----:B------:R-:W4:Y:S01]  /*0bf0*/  LDG.E.CONSTANT R18, desc[UR24][R18.64] ;  /* 0x0000001812127981 */ /* 0x000f22000c1e9900 */
[----:B--2---:R-:W-:Y:S01]  /*0c00*/  ISETP.NE.AND P0, PT, RZ, UR35, PT ;  /* 0x00000023ff007c0c */ /* 0x004fe2000bf05270 */
[----:B------:R-:W-:Y:S02]  /*0c10*/  IMAD.MOV.U32 R49, RZ, RZ, 0x7fc00000 ;  /* 0x7fc00000ff317424 */ /* 0x000fe400078e00ff */
[----:B------:R-:W-:-:S02]  /*0c20*/  IMAD.U32 R50, RZ, RZ, UR28 ;  /* 0x0000001cff327e24 */ /* 0x000fc4000f8e00ff */
[----:B------:R-:W-:-:S08]  /*0c30*/  IMAD.U32 R51, RZ, RZ, UR29 ;  /* 0x0000001dff337e24 */ /* 0x000fd0000f8e00ff */
[----:B------:R2:W5:Y:S01]  /*0c40*/  @P0 LDG.E.CONSTANT R49, desc[UR24][R50.64] ;  /* 0x0000001832310981 */ /* 0x000562000c1e9900 */
[----:B---3--:R-:W3:Y:S02]  /*0c50*/  MUFU.RCP R17, R48 ;  /* 0x0000003000117308 */ /* 0x008ee40000001000 */
[----:B---3--:R-:W-:-:S04]  /*0c60*/  FFMA R26, R17, -R48, 1 ;  /* 0x3f800000111a7423 */ /* 0x008fc80000000830 */
[----:B------:R-:W-:Y:S01]  /*0c70*/  FFMA R17, R17, R26, R17 ;  /* 0x0000001a11117223 */ /* 0x000fe20000000011 */
[----:B----4-:R-:W-:-:S05]  /*0c80*/  FADD R9, R27, -R18 ;  /* 0x800000121b097221 */ /* 0x010fca0000000000 */
[----:B------:R-:W-:-:S04]  /*0c90*/  FSETP.GEU.AND P0, PT, |R9|, R48, PT ;  /* 0x000000300900720b */ /* 0x000fc80003f0e200 */
[----:B------:R-:W-:-:S05]  /*0ca0*/  FSEL R8, R8, R9, !P0 ;  /* 0x0000000908087208 */ /* 0x000fca0004000000 */
[----:B------:R-:W-:-:S03]  /*0cb0*/  FFMA R9, |R8|, R17, RZ ;  /* 0x0000001108097223 */ /* 0x000fc600000002ff */
[----:B------:R-:W3:Y:S01]  /*0cc0*/  FCHK P0, |R8|, R48 ;  /* 0x0000003008007302 */ /* 0x000ee20000000200 */
[----:B------:R-:W-:-:S04]  /*0cd0*/  FFMA R18, R9, -R48, |R8| ;  /* 0x8000003009127223 */ /* 0x000fc80000000408 */
[----:B------:R-:W-:Y:S01]  /*0ce0*/  FFMA R9, R17, R18, R9 ;  /* 0x0000001211097223 */ /* 0x000fe20000000009 */
[----:B--23--:R-:W-:Y:S06]  /*0cf0*/  @!P0 BRA `(.L_x_82) ;  /* 0x00000000000c8947 */ /* 0x00cfec0003800000 */
[----:B------:R-:W-:Y:S01]  /*0d00*/  FADD R9, |R8|, -RZ ;  /* 0x800000ff08097221 */ /* 0x000fe20000000200 */
[----:B------:R-:W-:-:S07]  /*0d10*/  MOV R18, 0xd30 ;  /* 0x00000d3000127802 */ /* 0x000fce0000000f00 */
[----:B01---5:R-:W-:Y:S05]  /*0d20*/  CALL.REL.NOINC `($__internal_3_$__cuda_sm3x_div_rn_noftz_f32_slowpath) ;  /* 0x00000038009c7944 */ /* 0x023fea0003c00000 */
.L_x_82:
[----:B------:R-:W-:Y:S01]  /*0d30*/  UISETP.NE.AND UP0, UPT, UR34, -0x1, UPT ;  /* 0xffffffff2200788c */ /* 0x000fe2000bf05270 */
[----:B-----5:R-:W-:-:S05]  /*0d40*/  FSETP.NE.AND P0, PT, |R49|, +INF , PT ;  /* 0x7f8000003100780b */ /* 0x020fca0003f05200 */
[----:B------:R-:W-:-:S04]  /*0d50*/  PLOP3.LUT P1, PT, PT, PT, UP0, 0x80, 0x8 ;  /* 0x000000000008781c */ /* 0x000fc80003f2f008 */
[----:B------:R-:W-:-:S04]  /*0d60*/  FSEL R18, R27, R22, !P1 ;  /* 0x000000161b127208 */ /* 0x000fc80004800000 */
[----:B------:R-:W-:Y:S01]  /*0d70*/  @!P0 FMNMX R49, RZ, R9, !PT ;  /* 0x00000009ff318209 */ /* 0x000fe20007800000 */
[----:B------:R-:W-:Y:S01]  /*0d80*/  FADD R17, R27, -R18 ;  /* 0x800000121b117221 */ /* 0x000fe20000000000 */
[----:B------:R-:W-:Y:S02]  /*0d90*/  VIADD R9, R23, 0xffffffff ;  /* 0xffffffff17097836 */ /* 0x000fe40000000000 */
[----:B------:R-:W-:Y:S01]  /*0da0*/  FSEL R22, R49, R24, !P1 ;  /* 0x0000001831167208 */ /* 0x000fe20004800000 */
[----:B------:R-:W2:Y:S01]  /*0db0*/  F2F.F64.F32 R50, R17 ;  /* 0x0000001100327310 */ /* 0x000ea20000201800 */
[----:B------:R-:W-:Y:S01]  /*0dc0*/  IMAD.MOV.U32 R24, RZ, RZ, R49 ;  /* 0x000000ffff187224 */ /* 0x000fe200078e0031 */
[----:B0-----:R-:W-:Y:S02]  /*0dd0*/  ISETP.GE.AND P2, PT, R9, UR38, PT ;  /* 0x0000002609007c0c */ /* 0x001fe4000bf46270 */
[CC--:B------:R-:W-:Y:S02]  /*0de0*/  FSETP.GEU.AND P1, PT, R49.reuse, R22.reuse, PT ;  /* 0x000000163100720b */ /* 0x0c0fe40003f2e000 */
[----:B------:R-:W-:Y:S01]  /*0df0*/  FSETP.GT.AND P0, PT, R49, R22, PT ;  /* 0x000000163100720b */ /* 0x000fe20003f04000 */
[----:B--2---:R-:W-:-:S02]  /*0e00*/  DADD R18, R30, -R50 ;  /* 0x000000001e127229 */ /* 0x004fc40000000832 */
[----:B------:R-:W-:-:S08]  /*0e10*/  DADD R50, R28, R50 ;  /* 0x000000001c327229 */ /* 0x000fd00000000032 */
[----:B------:R-:W-:Y:S02]  /*0e20*/  FSEL R30, R18, R30, !P1 ;  /* 0x0000001e121e7208 */ /* 0x000fe40004800000 */
[----:B------:R-:W-:Y:S02]  /*0e30*/  FSEL R31, R19, R31, !P1 ;  /* 0x0000001f131f7208 */ /* 0x000fe40004800000 */
[----:B------:R-:W-:Y:S02]  /*0e40*/  FSEL R28, R50, R28, P0 ;  /* 0x0000001c321c7208 */ /* 0x000fe40000000000 */
[----:B------:R-:W-:Y:S01]  /*0e50*/  FSEL R29, R51, R29, P0 ;  /* 0x0000001d331d7208 */ /* 0x000fe20000000000 */
[----:B------:R-:W-:Y:S06]  /*0e60*/  @!P2 BRA `(.L_x_83) ;  /* 0x0000000000d8a947 */ /* 0x000fec0003800000 */
[----:B------:R-:W-:-:S13]  /*0e70*/  ISETP.LE.AND P0, PT, R16, UR8, PT ;  /* 0x0000000810007c0c */ /* 0x000fda000bf03270 */
[----:B------:R-:W-:Y:S05]  /*0e80*/  @P0 BRA `(.L_x_84) ;  /* 0x0000000000bc0947 */ /* 0x000fea0003800000 */
[----:B------:R-:W-:Y:S01]  /*0e90*/  UIADD3 UR16, UPT, UPT, UR8, 0x1, URZ ;  /* 0x0000000108107890 */ /* 0x000fe2000fffe0ff */
[----:B------:R-:W-:Y:S01]  /*0ea0*/  IMAD.MOV.U32 R18, RZ, RZ, 0x1 ;  /* 0x00000001ff127424 */ /* 0x000fe200078e00ff */
[----:B------:R-:W-:Y:S08]  /*0eb0*/  I2F.F64 R62, UR8 ;  /* 0x00000008003e7d12 */ /* 0x000ff00008201c00 */
[----:B------:R-:W0:Y:S08]  /*0ec0*/  I2F.F64 R50, UR16 ;  /* 0x0000001000327d12 */ /* 0x000e300008201c00 */
[----:B0-----:R-:W0:Y:S02]  /*0ed0*/  MUFU.RCP64H R19, R51 ;  /* 0x0000003300137308 */ /* 0x001e240000001800 */
[----:B0-----:R-:W-:-:S08]  /*0ee0*/  DFMA R48, -R50, R18, 1 ;  /* 0x3ff000003230742b */ /* 0x001fd00000000112 */
[----:B------:R-:W-:-:S08]  /*0ef0*/  DFMA R48, R48, R48, R48 ;  /* 0x000000303030722b */ /* 0x000fd00000000030 */
[----:B------:R-:W-:Y:S02]  /*0f00*/  DFMA R48, R18, R48, R18 ;  /* 0x000000301230722b */ /* 0x000fe40000000012 */
[----:B------:R-:W-:-:S06]  /*0f10*/  DFMA R18, R32, R62, R28 ;  /* 0x0000003e2012722b */ /* 0x000fcc000000001c */
[----:B------:R-:W-:-:S04]  /*0f20*/  DFMA R52, -R50, R48, 1 ;  /* 0x3ff000003234742b */ /* 0x000fc80000000130 */
[----:B------:R-:W-:-:S04]  /*0f30*/  FSETP.GEU.AND P1, PT, |R19|, 6.5827683646048100446e-37, PT ;  /* 0x036000001300780b */ /* 0x000fc80003f2e200 */
        /* <DEDUP_REMOVED lines=10> */
[----:B-1----:R-:W-:Y:S05]  /*0fe0*/  CALL.REL.NOINC `($__internal_2_$__cuda_sm20_div_rn_f64_full) ;  /* 0x0000003000647944 */ /* 0x002fea0003c00000 */
[----:B------:R-:W-:Y:S01]  /*0ff0*/  MOV R32, R18 ;  /* 0x0000001200207202 */ /* 0x000fe20000000f00 */
[----:B------:R-:W-:-:S07]  /*1000*/  IMAD.MOV.U32 R33, RZ, RZ, R9 ;  /* 0x000000ffff217224 */ /* 0x000fce00078e0009 */
.L_x_85:
[----:B------:R-:W0:Y:S01]  /*1010*/  MUFU.RCP64H R19, R51 ;  /* 0x0000003300137308 */ /* 0x000e220000001800 */
[----:B------:R-:W-:-:S06]  /*1020*/  IMAD.MOV.U32 R18, RZ, RZ, 0x1 ;  /* 0x00000001ff127424 */ /* 0x000fcc00078e00ff */
        /* <DEDUP_REMOVED lines=17> */
[----:B------:R-:W-:Y:S02]  /*1140*/  IMAD.MOV.U32 R34, RZ, RZ, R18 ;  /* 0x000000ffff227224 */ /* 0x000fe400078e0012 */
[----:B------:R-:W-:-:S07]  /*1150*/  IMAD.MOV.U32 R35, RZ, RZ, R9 ;  /* 0x000000ffff237224 */ /* 0x000fce00078e0009 */
.L_x_86:
[----:B------:R-:W-:Y:S01]  /*1160*/  UMOV UR8, UR16 ;  /* 0x0000001000087c82 */ /* 0x000fe20008000000 */
[----:B------:R-:W-:Y:S05]  /*1170*/  BRA `(.L_x_83) ;  /* 0x0000000000147947 */ /* 0x000fea0003800000 */
.L_x_84:
[-C--:B------:R-:W-:Y:S02]  /*1180*/  DMUL R18, R28, R6.reuse ;  /* 0x000000061c127228 */ /* 0x080fe40000000000 */
[----:B------:R-:W-:Y:S02]  /*1190*/  DADD R48, -R6, 1 ;  /* 0x3ff0000006307429 */ /* 0x000fe40000000100 */
[----:B------:R-:W-:-:S06]  /*11a0*/  DMUL R50, R30, R6 ;  /* 0x000000061e327228 */ /* 0x000fcc0000000000 */
[-C--:B------:R-:W-:Y:S02]  /*11b0*/  DFMA R32, R32, R48.reuse, R18 ;  /* 0x000000302020722b */ /* 0x080fe40000000012 */
[----:B------:R-:W-:-:S11]  /*11c0*/  DFMA R34, R34, R48, R50 ;  /* 0x000000302222722b */ /* 0x000fd60000000032 */
.L_x_83:
[----:B------:R-:W-:-:S05]  /*11d0*/  VIADD R9, R23, 0xffffffff ;  /* 0xffffffff17097836 */ /* 0x000fca0000000000 */
[----:B------:R-:W-:-:S13]  /*11e0*/  ISETP.GE.AND P0, PT, R9, UR38, PT ;  /* 0x0000002609007c0c */ /* 0x000fda000bf06270 */
[----:B------:R-:W-:Y:S05]  /*11f0*/  @!P0 BRA `(.L_x_87) ;  /* 0x0000000000e88947 */ /* 0x000fea0003800000 */
        /* <DEDUP_REMOVED lines=10> */
[----:B------:R-:W-:-:S06]  /*12a0*/  DADD R18, -R32, R28 ;  /* 0x0000000020127229 */ /* 0x000fcc000000011c */
[----:B------:R-:W-:Y:S02]  /*12b0*/  DFMA R52, -R50, R48, 1 ;  /* 0x3ff000003234742b */ /* 0x000fe40000000130 */
[----:B------:R-:W-:-:S06]  /*12c0*/  DFMA R18, R36, R62, R18 ;  /* 0x0000003e2412722b */ /* 0x000fcc0000000012 */
        /* <DEDUP_REMOVED lines=10> */
[----:B------:R-:W-:-:S07]  /*1370*/  MOV R26, 0x1390 ;  /* 0x00001390001a7802 */ /* 0x000fce0000000f00 */
[----:B-1----:R-:W-:Y:S05]  /*1380*/  CALL.REL.NOINC `($__internal_2_$__cuda_sm20_div_rn_f64_full) ;  /* 0x0000002c007c7944 */ /* 0x002fea0003c00000 */
[----:B------:R-:W-:Y:S02]  /*1390*/  IMAD.MOV.U32 R36, RZ, RZ, R18 ;  /* 0x000000ffff247224 */ /* 0x000fe400078e0012 */
[----:B------:R-:W-:-:S07]  /*13a0*/  IMAD.MOV.U32 R37, RZ, RZ, R9 ;  /* 0x000000ffff257224 */ /* 0x000fce00078e0009 */
.L_x_89:
[----:B------:R-:W0:Y:S01]  /*13b0*/  MUFU.RCP64H R19, R51 ;  /* 0x0000003300137308 */ /* 0x000e220000001800 */
[----:B------:R-:W-:-:S06]  /*13c0*/  IMAD.MOV.U32 R18, RZ, RZ, 0x1 ;  /* 0x00000001ff127424 */ /* 0x000fcc00078e00ff */
        /* <DEDUP_REMOVED lines=20> */
.L_x_90:
[----:B------:R-:W-:Y:S01]  /*1510*/  UMOV UR5, UR16 ;  /* 0x0000001000057c82 */ /* 0x000fe20008000000 */
[----:B------:R-:W-:Y:S05]  /*1520*/  BRA `(.L_x_87) ;  /* 0x00000000001c7947 */ /* 0x000fea0003800000 */
.L_x_88:
[----:B------:R-:W-:Y:S02]  /*1530*/  DADD R18, -R32, R28 ;  /* 0x0000000020127229 */ /* 0x000fe4000000011c */
[----:B------:R-:W-:Y:S02]  /*1540*/  DADD R50, -R34, R30 ;  /* 0x0000000022327229 */ /* 0x000fe4000000011e */
[----:B------:R-:W-:-:S04]  /*1550*/  DADD R48, -R4, 1 ;  /* 0x3ff0000004307429 */ /* 0x000fc80000000100 */
[-C--:B------:R-:W-:Y:S02]  /*1560*/  DMUL R18, R18, R4.reuse ;  /* 0x0000000412127228 */ /* 0x080fe40000000000 */
[----:B------:R-:W-:-:S06]  /*1570*/  DMUL R50, R50, R4 ;  /* 0x0000000432327228 */ /* 0x000fcc0000000000 */
[-C--:B------:R-:W-:Y:S02]  /*1580*/  DFMA R36, R36, R48.reuse, R18 ;  /* 0x000000302424722b */ /* 0x080fe40000000012 */
[----:B------:R-:W-:-:S11]  /*1590*/  DFMA R38, R38, R48, R50 ;  /* 0x000000302626722b */ /* 0x000fd60000000032 */
.L_x_87:
[----:B------:R-:W-:Y:S01]  /*15a0*/  DADD R18, -R38, R36 ;  /* 0x0000000026127229 */ /* 0x000fe20000000124 */
[----:B------:R-:W-:Y:S01]  /*15b0*/  MOV R48, UR23 ;  /* 0x0000001700307c02 */ /* 0x000fe20008000f00 */
[----:B------:R-:W-:Y:S01]  /*15c0*/  IMAD.U32 R49, RZ, RZ, UR26 ;  /* 0x0000001aff317e24 */ /* 0x000fe2000f8e00ff */
[----:B------:R-:W-:Y:S01]  /*15d0*/  LOP3.LUT P0, RZ, R25, 0xff, RZ, 0xc0, !PT ;  /* 0x000000ff19ff7812 */ /* 0x000fe2000780c0ff */
[----:B------:R-:W-:-:S06]  /*15e0*/  VIADD R9, R23, 0xffffffff ;  /* 0xffffffff17097836 */ /* 0x000fcc0000000000 */
[----:B------:R-:W-:Y:S02]  /*15f0*/  R2UR UR16, R18 ;  /* 0x00000000121072ca */ /* 0x000fe400000e0000 */
[----:B------:R-:W-:-:S11]  /*1600*/  R2UR UR17, R19 ;  /* 0x00000000131172ca */ /* 0x000fd600000e0000 */
[----:B------:R-:W-:Y:S02]  /*1610*/  IMAD.U32 R18, RZ, RZ, UR16 ;  /* 0x00000010ff127e24 */ /* 0x000fe4000f8e00ff */
[----:B------:R-:W0:Y:S01]  /*1620*/  F2F.F32.F64 R50, UR16 ;  /* 0x0000001000327d10 */ /* 0x000e220008301000 */
[----:B------:R-:W-:Y:S02]  /*1630*/  IMAD.U32 R17, RZ, RZ, UR17 ;  /* 0x00000011ff117e24 */ /* 0x000fe4000f8e00ff */
[----:B------:R-:W-:Y:S01]  /*1640*/  FSEL R18, R18, UR6, !P0 ;  /* 0x0000000612127c08 */ /* 0x000fe2000c000000 */
[----:B------:R-:W-:Y:S02]  /*1650*/  UMOV UR6, UR16 ;  /* 0x0000001000067c82 */ /* 0x000fe40008000000 */
[----:B------:R-:W-:Y:S01]  /*1660*/  FSEL R19, R17, UR7, !P0 ;  /* 0x0000000711137c08 */ /* 0x000fe2000c000000 */
[----:B------:R-:W-:Y:S01]  /*1670*/  UMOV UR7, UR17 ;  /* 0x0000001100077c82 */ /* 0x000fe20008000000 */
[----:B------:R-:W-:-:S04]  /*1680*/  ISETP.GT.AND P0, PT, R9, UR38, PT ;  /* 0x0000002609007c0c */ /* 0x000fc8000bf04270 */
[----:B------:R-:W-:Y:S01]  /*1690*/  DADD R18, -R18, UR16 ;  /* 0x0000001012127e29 */ /* 0x000fe20008000100 */
[----:B0-----:R0:W-:Y:S08]  /*16a0*/  STG.E desc[UR24][R48.64], R50 ;  /* 0x0000003230007986 */ /* 0x0011f0000c101918 */
[----:B------:R-:W-:Y:S05]  /*16b0*/  @!P0 BRA `(.L_x_91) ;  /* 0x00000004000c8947 */ /* 0x000fea0003800000 */
[----:B------:R-:W-:-:S05]  /*16c0*/  VIADD R9, R10, 0xffffffff ;  /* 0xffffffff0a097836 */ /* 0x000fca0000000000 */
[----:B------:R-:W-:-:S13]  /*16d0*/  ISETP.LE.AND P0, PT, R9, UR4, PT ;  /* 0x0000000409007c0c */ /* 0x000fda000bf03270 */
[----:B------:R-:W-:Y:S05]  /*16e0*/  @P0 BRA `(.L_x_92) ;  /* 0x00000000005c0947 */ /* 0x000fea0003800000 */
[----:B------:R-:W-:Y:S01]  /*16f0*/  UIADD3 UR16, UPT, UPT, UR4, 0x1, URZ ;  /* 0x0000000104107890 */ /* 0x000fe2000fffe0ff */
[----:B------:R-:W-:-:S08]  /*1700*/  IMAD.MOV.U32 R54, RZ, RZ, 0x1 ;  /* 0x00000001ff367424 */ /* 0x000fd000078e00ff */
[----:B0-----:R-:W0:Y:S08]  /*1710*/  I2F.F64 R48, UR16 ;  /* 0x0000001000307d12 */ /* 0x001e300008201c00 */
[----:B0-----:R-:W0:Y:S02]  /*1720*/  MUFU.RCP64H R55, R49 ;  /* 0x0000003100377308 */ /* 0x001e240000001800 */
[----:B0-----:R-:W-:-:S08]  /*1730*/  DFMA R52, -R48, R54, 1 ;  /* 0x3ff000003034742b */ /* 0x001fd00000000136 */
[----:B------:R-:W-:Y:S02]  /*1740*/  DFMA R56, R52, R52, R52 ;  /* 0x000000343438722b */ /* 0x000fe40000000034 */
[----:B------:R-:W0:Y:S06]  /*1750*/  I2F.F64 R52, UR4 ;  /* 0x0000000400347d12 */ /* 0x000e2c0008201c00 */
[----:B------:R-:W-:-:S08]  /*1760*/  DFMA R56, R54, R56, R54 ;  /* 0x000000383638722b */ /* 0x000fd00000000036 */
[----:B------:R-:W-:Y:S02]  /*1770*/  DFMA R54, -R48, R56, 1 ;  /* 0x3ff000003036742b */ /* 0x000fe40000000138 */
[----:B0-----:R-:W-:-:S06]  /*1780*/  DFMA R18, R40, R52, |R18| ;  /* 0x000000342812722b */ /* 0x001fcc0000000412 */
        /* <DEDUP_REMOVED lines=8> */
[----:B------:R-:W-:-:S07]  /*1810*/  MOV R26, 0x1830 ;  /* 0x00001830001a7802 */ /* 0x000fce0000000f00 */
[----:B-1----:R-:W-:Y:S05]  /*1820*/  CALL.REL.NOINC `($__internal_2_$__cuda_sm20_div_rn_f64_full) ;  /* 0x0000002800547944 */ /* 0x002fea0003c00000 */
[----:B------:R-:W-:Y:S02]  /*1830*/  IMAD.MOV.U32 R40, RZ, RZ, R18 ;  /* 0x000000ffff287224 */ /* 0x000fe400078e0012 */
[----:B------:R-:W-:Y:S01]  /*1840*/  IMAD.MOV.U32 R41, RZ, RZ, R9 ;  /* 0x000000ffff297224 */ /* 0x000fe200078e0009 */
[----:B------:R-:W-:Y:S06]  /*1850*/  BRA `(.L_x_93) ;  /* 0x0000000000107947 */ /* 0x000fec0003800000 */
.L_x_92:
[----:B------:R-:W-:Y:S01]  /*1860*/  DMUL R18, |R18|, R2 ;  /* 0x0000000212127228 */ /* 0x000fe20000000200 */
[----:B------:R-:W-:Y:S01]  /*1870*/  UMOV UR16, UR4 ;  /* 0x0000000400107c82 */ /* 0x000fe20008000000 */
[----:B0-----:R-:W-:-:S08]  /*1880*/  DADD R48, -R2, 1 ;  /* 0x3ff0000002307429 */ /* 0x001fd00000000100 */
[----:B------:R-:W-:-:S11]  /*1890*/  DFMA R40, R40, R48, R18 ;  /* 0x000000302828722b */ /* 0x000fd60000000012 */
.L_x_93:
[----:B------:R-:W-:Y:S02]  /*18a0*/  LOP3.LUT P0, RZ, R21, 0xff, RZ, 0xc0, !PT ;  /* 0x000000ff15ff7812 */ /* 0x000fe4000780c0ff */
[----:B------:R-:W-:Y:S02]  /*18b0*/  IADD3 R18, PT, PT, R10, -0x1, RZ ;  /* 0xffffffff0a127810 */ /* 0x000fe40007ffe0ff */
[----:B------:R-:W-:-:S04]  /*18c0*/  SEL R17, R20, RZ, P0 ;  /* 0x000000ff14117207 */ /* 0x000fc80000000000 */
[----:B------:R-:W-:-:S13]  /*18d0*/  ISETP.GE.AND P0, PT, R17, R18, PT ;  /* 0x000000121100720c */ /* 0x000fda0003f06270 */
[----:B------:R-:W-:Y:S05]  /*18e0*/  @P0 BRA `(.L_x_94) ;  /* 0x0000000000640947 */ /* 0x000fea0003800000 */
[----:B------:R-:W-:Y:S02]  /*18f0*/  VIADD R20, R17, 0x1 ;  /* 0x0000000111147836 */ /* 0x000fe40000000000 */
[----:B------:R-:W-:Y:S02]  /*1900*/  IMAD.MOV.U32 R52, RZ, RZ, 0x1 ;  /* 0x00000001ff347424 */ /* 0x000fe400078e00ff */
        /* <DEDUP_REMOVED lines=19> */
[----:B------:R-:W-:-:S07]  /*1a40*/  IMAD.MOV.U32 R43, RZ, RZ, R9 ;  /* 0x000000ffff2b7224 */ /* 0x000fce00078e0009 */
.L_x_95:
[----:B------:R-:W-:Y:S01]  /*1a50*/  IMAD.MOV.U32 R21, RZ, RZ, 0x1 ;  /* 0x00000001ff157424 */ /* 0x000fe200078e00ff */
[----:B------:R-:W-:Y:S01]  /*1a60*/  UMOV UR4, UR16 ;  /* 0x0000001000047c82 */ /* 0x000fe20008000000 */
[----:B------:R-:W-:Y:S05]  /*1a70*/  BRA `(.L_x_91) ;  /* 0x00000000001c7947 */ /* 0x000fea0003800000 */
.L_x_94:
[----:B------:R-:W-:Y:S01]  /*1a80*/  DADD R20, -R2, 1 ;  /* 0x3ff0000002147429 */ /* 0x000fe20000000100 */
[----:B------:R-:W-:Y:S01]  /*1a90*/  IMAD.MOV.U32 R9, RZ, RZ, 0x1 ;  /* 0x00000001ff097424 */ /* 0x000fe200078e00ff */
[----:B------:R-:W-:Y:S01]  /*1aa0*/  DMUL R18, R40, R2 ;  /* 0x0000000228127228 */ /* 0x000fe20000000000 */
[----:B------:R-:W-:-:S07]  /*1ab0*/  UMOV UR4, UR16 ;  /* 0x0000001000047c82 */ /* 0x000fce0008000000 */
[----:B------:R-:W-:Y:S01]  /*1ac0*/  DFMA R42, R42, R20, R18 ;  /* 0x000000142a2a722b */ /* 0x000fe20000000012 */
[----:B------:R-:W-:Y:S01]  /*1ad0*/  IMAD.MOV.U32 R20, RZ, RZ, R17 ;  /* 0x000000ffff147224 */ /* 0x000fe200078e0011 */
[----:B------:R-:W-:-:S09]  /*1ae0*/  PRMT R21, R9, 0x7610, R21 ;  /* 0x0000761009157816 */ /* 0x000fd20000000015 */
.L_x_91:
[----:B------:R-:W-:-:S13]  /*1af0*/  ISETP.GE.AND P0, PT, R20, 0x1, PT ;  /* 0x000000011400780c */ /* 0x000fda0003f06270 */
[----:B------:R-:W-:Y:S01]  /*1b00*/  VOTEU.ANY UP0, P0 ;  /* 0x0000000000ff7886 */ /* 0x000fe20000000100 */
[----:B------:R-:W-:-:S06]  /*1b10*/  UISETP.NE.OR UP0, UPT, UR27, -0x1, !UP0 ;  /* 0xffffffff1b00788c */ /* 0x000fcc000c705670 */
[----:B------:R-:W-:-:S05]  /*1b20*/  PLOP3.LUT P0, PT, PT, PT, UP0, 0x80, 0x8 ;  /* 0x000000000008781c */ /* 0x000fca0003f0f008 */
[----:B------:R-:W-:Y:S02]  /*1b30*/  @!UP0 UIMAD.WIDE.U32 UR16, UR9, 0x4, UR10 ;  /* 0x00000004091088a5 */ /* 0x000fe4000f8e000a */
[----:B------:R-:W-:-:S04]  /*1b40*/  @!UP0 UIMAD.WIDE.U32 UR36, UR9, 0x4, UR12 ;  /* 0x00000004092488a5 */ /* 0x000fc8000f8e000c */
[----:B------:R-:W-:Y:S01]  /*1b50*/  IMAD.U32 R18, RZ, RZ, UR16 ;  /* 0x00000010ff127e24 */ /* 0x000fe2000f8e00ff */
[----:B------:R-:W-:Y:S01]  /*1b60*/  MOV R19, UR17 ;  /* 0x0000001100137c02 */ /* 0x000fe20008000f00 */
[----:B0-----:R-:W-:Y:S02]  /*1b70*/  IMAD.U32 R48, RZ, RZ, UR36 ;  /* 0x00000024ff307e24 */ /* 0x001fe4000f8e00ff */
[----:B------:R-:W-:Y:S02]  /*1b80*/  IMAD.U32 R49, RZ, RZ, UR37 ;  /* 0x00000025ff317e24 */ /* 0x000fe4000f8e00ff */
[----:B------:R0:W-:Y:S04]  /*1b90*/  @!P0 STG.E desc[UR24][R18.64], R50 ;  /* 0x0000003212008986 */ /* 0x0001e8000c101918 */
[----:B------:R0:W-:Y:S01]  /*1ba0*/  @!P0 STG.E desc[UR24][R48.64], R50 ;  /* 0x0000003230008986 */ /* 0x0001e2000c101918 */
[----:B------:R-:W-:Y:S05]  /*1bb0*/  BRA.U !UP0, `(.L_x_96) ;  /* 0x0000000108b87547 */ /* 0x000fea000b800000 */
[----:B------:R-:W-:Y:S02]  /*1bc0*/  VIADD R9, R10, 0xffffffff ;  /* 0xffffffff0a097836 */ /* 0x000fe40000000000 */
[----:B------:R-:W-:-:S03]  /*1bd0*/  VIADD R17, R23, 0xffffffff ;  /* 0xffffffff17117836 */ /* 0x000fc60000000000 */
[----:B------:R-:W-:-:S04]  /*1be0*/  ISETP.GE.AND P0, PT, R20, R9, PT ;  /* 0x000000091400720c */ /* 0x000fc80003f06270 */
[----:B------:R-:W-:-:S13]  /*1bf0*/  ISETP.LE.OR P0, PT, R17, UR9, !P0 ;  /* 0x0000000911007c0c */ /* 0x000fda000c703670 */
[----:B------:R-:W-:Y:S05]  /*1c00*/  @P0 BRA `(.L_x_96) ;  /* 0x0000000000a40947 */ /* 0x000fea0003800000 */
[----:B------:R-:W-:Y:S02]  /*1c10*/  IMAD.U32 R57, RZ, RZ, UR21 ;  /* 0x00000015ff397e24 */ /* 0x000fe4000f8e00ff */
[----:B------:R-:W-:-:S05]  /*1c20*/  IMAD.U32 R56, RZ, RZ, UR20 ;  /* 0x00000014ff387e24 */ /* 0x000fca000f8e00ff */
[----:B------:R-:W2:Y:S01]  /*1c30*/  LDG.E R57, desc[UR24][R56.64+-0x4] ;  /* 0xfffffc1838397981 */ /* 0x000ea2000c1e1900 */
[----:B0-----:R-:W0:Y:S02]  /*1c40*/  F2F.F64.F32 R48, R14 ;  /* 0x0000000e00307310 */ /* 0x001e240000201800 */
[CC--:B0-----:R-:W-:Y:S02]  /*1c50*/  DFMA R18, R42.reuse, R48.reuse, UR6 ;  /* 0x000000062a127e2b */ /* 0x0c1fe40008000030 */
[----:B------:R-:W-:-:S04]  /*1c60*/  DFMA R48, -R42, R48, UR6 ;  /* 0x000000062a307e2b */ /* 0x000fc80008000130 */
[----:B--2---:R-:W0:Y:S02]  /*1c70*/  F2F.F64.F32 R52, R57 ;  /* 0x0000003900347310 */ /* 0x004e240000201800 */
[----:B0-----:R-:W-:-:S06]  /*1c80*/  DSETP.LT.AND P0, PT, R52, UR6, PT ;  /* 0x0000000634007e2a */ /* 0x001fcc000bf01000 */
[----:B------:R-:W-:Y:S02]  /*1c90*/  FSEL R54, R52, R18, P0 ;  /* 0x0000001234367208 */ /* 0x000fe40000000000 */
[----:B------:R-:W-:Y:S02]  /*1ca0*/  FSEL R55, R53, R19, P0 ;  /* 0x0000001335377208 */ /* 0x000fe40000000000 */
[C---:B------:R-:W-:Y:S02]  /*1cb0*/  FSEL R52, R48.reuse, R52, P0 ;  /* 0x0000003430347208 */ /* 0x040fe40000000000 */
[C---:B------:R-:W-:Y:S02]  /*1cc0*/  FSEL R53, R49.reuse, R53, P0 ;  /* 0x0000003531357208 */ /* 0x040fe40000000000 */
[----:B------:R-:W-:Y:S02]  /*1cd0*/  FSEL R48, R48, R18, P0 ;  /* 0x0000001230307208 */ /* 0x000fe40000000000 */
[----:B------:R-:W-:-:S02]  /*1ce0*/  FSEL R49, R49, R19, P0 ;  /* 0x0000001331317208 */ /* 0x000fc40000000000 */
[----:B------:R-:W-:Y:S01]  /*1cf0*/  DSETP.GT.AND P1, PT, R54, R52, PT ;  /* 0x000000343600722a */ /* 0x000fe20003f24000 */
[----:B------:R-:W-:Y:S01]  /*1d00*/  IMAD.U32 R52, RZ, RZ, UR20 ;  /* 0x00000014ff347e24 */ /* 0x000fe2000f8e00ff */
[----:B------:R-:W-:Y:S01]  /*1d10*/  MOV R54, UR18 ;  /* 0x0000001200367c02 */ /* 0x000fe20008000f00 */
[----:B------:R-:W-:Y:S02]  /*1d20*/  IMAD.U32 R53, RZ, RZ, UR21 ;  /* 0x00000015ff357e24 */ /* 0x000fe4000f8e00ff */
[----:B------:R-:W-:-:S09]  /*1d30*/  IMAD.U32 R55, RZ, RZ, UR19 ;  /* 0x00000013ff377e24 */ /* 0x000fd2000f8e00ff */
[----:B------:R-:W0:Y:S02]  /*1d40*/  @!P1 F2F.F32.F64 R57, R48 ;  /* 0x0000003000399310 */ /* 0x000e240000301000 */
[----:B0-----:R0:W-:Y:S04]  /*1d50*/  STG.E desc[UR24][R52.64], R57 ;  /* 0x0000003934007986 */ /* 0x0011e8000c101918 */
[----:B------:R-:W2:Y:S02]  /*1d60*/  LDG.E R55, desc[UR24][R54.64+-0x4] ;  /* 0xfffffc1836377981 */ /* 0x000ea4000c1e1900 */
[----:B--2---:R-:W2:Y:S02]  /*1d70*/  F2F.F64.F32 R18, R55 ;  /* 0x0000003700127310 */ /* 0x004ea40000201800 */
[----:B--2---:R-:W-:-:S14]  /*1d80*/  DSETP.LT.AND P0, PT, R18, UR6, PT ;  /* 0x0000000612007e2a */ /* 0x004fdc000bf01000 */
[----:B0-----:R-:W-:Y:S05]  /*1d90*/  @!P0 BRA `(.L_x_97) ;  /* 0x0000000000248947 */ /* 0x001fea0003800000 */
[----:B------:R-:W0:Y:S02]  /*1da0*/  F2F.F64.F32 R48, R13 ;  /* 0x0000000d00307310 */ /* 0x000e240000201800 */
[----:B0-----:R-:W-:-:S06]  /*1db0*/  DFMA R48, -R42, R48, UR6 ;  /* 0x000000062a307e2b */ /* 0x001fcc0008000130 */
[----:B------:R-:W0:Y:S02]  /*1dc0*/  F2F.F32.F64 R22, R48 ;  /* 0x0000003000167310 */ /* 0x000e240000301000 */
[----:B------:R-:W-:Y:S01]  /*1dd0*/  DSETP.GEU.AND P0, PT, R48, R18, PT ;  /* 0x000000123000722a */ /* 0x000fe20003f0e000 */
[----:B------:R-:W-:Y:S02]  /*1de0*/  IMAD.U32 R18, RZ, RZ, UR18 ;  /* 0x00000012ff127e24 */ /* 0x000fe4000f8e00ff */
[----:B------:R-:W-:-:S03]  /*1df0*/  IMAD.U32 R19, RZ, RZ, UR19 ;  /* 0x00000013ff137e24 */ /* 0x000fc6000f8e00ff */
[----:B0-----:R-:W-:-:S05]  /*1e00*/  FSEL R55, R55, R22, !P0 ;  /* 0x0000001637377208 */ /* 0x001fca0004000000 */
[----:B------:R2:W-:Y:S01]  /*1e10*/  STG.E desc[UR24][R18.64], R55 ;  /* 0x0000003712007986 */ /* 0x0005e2000c101918 */
[----:B------:R-:W-:Y:S05]  /*1e20*/  BRA `(.L_x_96) ;  /* 0x00000000001c7947 */ /* 0x000fea0003800000 */
.L_x_97:
[----:B------:R-:W0:Y:S02]  /*1e30*/  F2F.F64.F32 R48, R13 ;  /* 0x0000000d00307310 */ /* 0x000e240000201800 */
[----:B0-----:R-:W-:-:S08]  /*1e40*/  DFMA R48, R42, R48, UR6 ;  /* 0x000000062a307e2b */ /* 0x001fd00008000030 */
[----:B------:R-:W-:Y:S01]  /*1e50*/  DSETP.GT.AND P0, PT, R48, R18, PT ;  /* 0x000000123000722a */ /* 0x000fe20003f04000 */
[----:B------:R-:W-:Y:S02]  /*1e60*/  IMAD.U32 R18, RZ, RZ, UR18 ;  /* 0x00000012ff127e24 */ /* 0x000fe4000f8e00ff */
[----:B------:R-:W-:-:S11]  /*1e70*/  IMAD.U32 R19, RZ, RZ, UR19 ;  /* 0x00000013ff137e24 */ /* 0x000fd6000f8e00ff */
[----:B------:R-:W0:Y:S02]  /*1e80*/  @!P0 F2F.F32.F64 R55, R48 ;  /* 0x0000003000378310 */ /* 0x000e240000301000 */
[----:B0-----:R3:W-:Y:S02]  /*1e90*/  STG.E desc[UR24][R18.64], R55 ;  /* 0x0000003712007986 */ /* 0x0017e4000c101918 */
.L_x_96:
[----:B------:R-:W-:Y:S02]  /*1ea0*/  VIADD R9, R23, 0xffffffff ;  /* 0xffffffff17097836 */ /* 0x000fe40000000000 */
[----:B------:R-:W-:Y:S02]  /*1eb0*/  IMAD.MOV.U32 R25, RZ, RZ, 0x1 ;  /* 0x00000001ff197424 */ /* 0x000fe400078e00ff */
[----:B------:R-:W-:Y:S01]  /*1ec0*/  IMAD.MOV.U32 R22, RZ, RZ, R27 ;  /* 0x000000ffff167224 */ /* 0x000fe200078e001b */
[----:B------:R-:W-:-:S13]  /*1ed0*/  ISETP.GE.AND P0, PT, R9, UR9, PT ;  /* 0x0000000909007c0c */ /* 0x000fda000bf06270 */
[----:B------:R-:W-:Y:S05]  /*1ee0*/  @!P0 BRA `(.L_x_81) ;  /* 0x0000000000908947 */ /* 0x000fea0003800000 */
[----:B0-----:R-:W-:Y:S01]  /*1ef0*/  DADD R48, R46, 1 ;  /* 0x3ff000002e307429 */ /* 0x001fe20000000000 */
[----:B------:R-:W-:Y:S01]  /*1f00*/  FSETP.NE.AND P0, PT, |R50|, +INF , PT ;  /* 0x7f8000003200780b */ /* 0x000fe20003f05200 */
[----:B--23--:R-:W-:Y:S01]  /*1f10*/  DADD R18, R44, UR6 ;  /* 0x000000062c127e29 */ /* 0x00cfe20008000000 */
[----:B------:R-:W-:-:S07]  /*1f20*/  MOV R9, 0x7fc00000 ;  /* 0x7fc0000000097802 */ /* 0x000fce0000000f00 */
[----:B------:R-:W-:Y:S02]  /*1f30*/  FSEL R46, R46, R48, !P0 ;  /* 0x000000302e2e7208 */ /* 0x000fe40004000000 */
[----:B------:R-:W-:Y:S02]  /*1f40*/  FSEL R47, R47, R49, !P0 ;  /* 0x000000312f2f7208 */ /* 0x000fe40004000000 */
[----:B------:R-:W-:Y:S02]  /*1f50*/  FSEL R44, R44, R18, !P0 ;  /* 0x000000122c2c7208 */ /* 0x000fe40004000000 */
[----:B------:R-:W-:Y:S02]  /*1f60*/  FSEL R45, R45, R19, !P0 ;  /* 0x000000132d2d7208 */ /* 0x000fe40004000000 */
[----:B------:R-:W-:-:S14]  /*1f70*/  DSETP.GT.AND P1, PT, R46, RZ, PT ;  /* 0x000000ff2e00722a */ /* 0x000fdc0003f24000 */
[----:B------:R-:W-:Y:S05]  /*1f80*/  @!P1 BRA `(.L_x_98) ;  /* 0x0000000000589947 */ /* 0x000fea0003800000 */
[----:B------:R-:W0:Y:S01]  /*1f90*/  MUFU.RCP64H R19, R47 ;  /* 0x0000002f00137308 */ /* 0x000e220000001800 */
[----:B------:R-:W-:Y:S01]  /*1fa0*/  IMAD.MOV.U32 R18, RZ, RZ, 0x1 ;  /* 0x00000001ff127424 */ /* 0x000fe200078e00ff */
[----:B------:R-:W-:-:S05]  /*1fb0*/  FSETP.GEU.AND P1, PT, |R45|, 6.5827683646048100446e-37, PT ;  /* 0x036000002d00780b */ /* 0x000fca0003f2e200 */
        /* <DEDUP_REMOVED lines=13> */
[----:B------:R-:W-:Y:S02]  /*2090*/  IMAD.MOV.U32 R19, RZ, RZ, R45 ;  /* 0x000000ffff137224 */ /* 0x000fe400078e002d */
[----:B------:R-:W-:Y:S02]  /*20a0*/  IMAD.MOV.U32 R48, RZ, RZ, R46 ;  /* 0x000000ffff307224 */ /* 0x000fe400078e002e */
[----:B------:R-:W-:-:S07]  /*20b0*/  IMAD.MOV.U32 R49, RZ, RZ, R47 ;  /* 0x000000ffff317224 */ /* 0x000fce00078e002f */
[----:B-1----:R-:W-:Y:S05]  /*20c0*/  CALL.REL.NOINC `($__internal_2_$__cuda_sm20_div_rn_f64_full) ;  /* 0x00000020002c7944 */ /* 0x002fea0003c00000 */
[----:B------:R-:W-:-:S07]  /*20d0*/  IMAD.MOV.U32 R19, RZ, RZ, R9 ;  /* 0x000000ffff137224 */ /* 0x000fce00078e0009 */
.L_x_99:
[----:B------:R0:W2:Y:S02]  /*20e0*/  F2F.F32.F64 R9, R18 ;  /* 0x0000001200097310 */ /* 0x0000a40000301000 */
.L_x_98:
[----:B0-----:R-:W-:Y:S01]  /*20f0*/  IMAD.MOV.U32 R18, RZ, RZ, R12 ;  /* 0x000000ffff127224 */ /* 0x001fe200078e000c */
[----:B------:R-:W-:Y:S01]  /*2100*/  MOV R22, R27 ;  /* 0x0000001b00167202 */ /* 0x000fe20000000f00 */
[----:B------:R-:W-:-:S05]  /*2110*/  IMAD.MOV.U32 R19, RZ, RZ, R11 ;  /* 0x000000ffff137224 */ /* 0x000fca00078e000b */
[----:B--2---:R4:W-:Y:S02]  /*2120*/  STG.E desc[UR24][R18.64], R9 ;  /* 0x0000000912007986 */ /* 0x0049e4000c101918 */
.L_x_81:
[----:B------:R-:W-:-:S04]  /*2130*/  UIADD3 UR22, UPT, UPT, UR22, 0x1, URZ ;  /* 0x0000000116167890 */ /* 0x000fc8000fffe0ff */
[----:B------:R-:W-:-:S09]  /*2140*/  UISETP.NE.AND UP0, UPT, UR22, URZ, UPT ;  /* 0x000000ff1600728c */ /* 0x000fd2000bf05270 */
[----:B------:R-:W-:Y:S05]  /*2150*/  BRA.U !UP0, `(.L_x_79) ;  /* 0x0000001508ec7547 */ /* 0x000fea000b800000 */
[----:B----4-:R-:W-:Y:S01]  /*2160*/  IMAD.U32 R9, RZ, RZ, UR27 ;  /* 0x0000001bff097e24 */ /* 0x010fe2000f8e00ff */
[----:B------:R-:W-:Y:S01]  /*2170*/  IADD3 R12, P0, PT, R12, 0x4, RZ ;  /* 0x000000040c0c7810 */ /* 0x000fe20007f1e0ff */
[----:B------:R-:W-:Y:S01]  /*2180*/  UIADD3 UR20, UP0, UPT, UR20, 0x4, URZ ;  /* 0x0000000414147890 */ /* 0x000fe2000ff1e0ff */
[----:B------:R-:W-:Y:S01]  /*2190*/  VIADD R23, R23, 0x1 ;  /* 0x0000000117177836 */ /* 0x000fe20000000000 */
[----:B------:R-:W-:Y:S01]  /*21a0*/  UIADD3 UR30, UP1, UPT, UR30, 0x4, URZ ;  /* 0x000000041e1e7890 */ /* 0x000fe2000ff3e0ff */
[----:B------:R-:W-:Y:S01]  /*21b0*/  VIADD R9, R9, 0x1 ;  /* 0x0000000109097836 */ /* 0x000fe20000000000 */
[----:B------:R-:W-:Y:S01]  /*21c0*/  UIADD3 UR18, UP2, UPT, UR18, 0x4, URZ ;  /* 0x0000000412127890 */ /* 0x000fe2000ff5e0ff */
[----:B------:R-:W-:Y:S01]  /*21d0*/  IMAD.X R11, RZ, RZ, R11, P0 ;  /* 0x000000ffff0b7224 */ /* 0x000fe200000e060b */
[----:B------:R-:W-:Y:S02]  /*21e0*/  UIADD3 UR23, UP3, UPT, UR23, 0x4, URZ ;  /* 0x0000000417177890 */ /* 0x000fe4000ff7e0ff */
[----:B------:R-:W-:Y:S01]  /*21f0*/  R2UR UR27, R9 ;  /* 0x00000000091b72ca */ /* 0x000fe200000e0000 */
[----:B------:R-:W-:-:S02]  /*2200*/  UIADD3 UR28, UP4, UPT, UR28, 0x4, URZ ;  /* 0x000000041c1c7890 */ /* 0x000fc4000ff9e0ff */
[----:B------:R-:W-:Y:S02]  /*2210*/  UIADD3 UR32, UP5, UPT, UR32, 0x4, URZ ;  /* 0x0000000420207890 */ /* 0x000fe4000ffbe0ff */
[----:B------:R-:W-:Y:S02]  /*2220*/  UIADD3 UR34, UPT, UPT, UR34, -0x1, URZ ;  /* 0xffffffff22227890 */ /* 0x000fe4000fffe0ff */
[----:B------:R-:W-:Y:S02]  /*2230*/  UIADD3.X UR21, UPT, UPT, URZ, UR21, URZ, UP0, !UPT ;  /* 0x00000015ff157290 */ /* 0x000fe400087fe4ff */
[----:B------:R-:W-:Y:S02]  /*2240*/  UIADD3.X UR19, UPT, UPT, URZ, UR19, URZ, UP2, !UPT ;  /* 0x00000013ff137290 */ /* 0x000fe400097fe4ff */
[----:B------:R-:W-:Y:S02]  /*2250*/  UIADD3.X UR26, UPT, UPT, URZ, UR26, URZ, UP3, !UPT ;  /* 0x0000001aff1a7290 */ /* 0x000fe40009ffe4ff */
[----:B------:R-:W-:-:S02]  /*2260*/  UIADD3.X UR31, UPT, UPT, URZ, UR31, URZ, UP1, !UPT ;  /* 0x0000001fff1f7290 */ /* 0x000fc40008ffe4ff */
[----:B------:R-:W-:Y:S02]  /*2270*/  UIADD3.X UR29, UPT, UPT, URZ, UR29, URZ, UP4, !UPT ;  /* 0x0000001dff1d7290 */ /* 0x000fe4000a7fe4ff */
[----:B------:R-:W-:Y:S01]  /*2280*/  UIADD3.X UR33, UPT, UPT, URZ, UR33, URZ, UP5, !UPT ;  /* 0x00000021ff217290 */ /* 0x000fe2000affe4ff */
[----:B------:R-:W-:Y:S11]  /*2290*/  BRA `(.L_x_100) ;  /* 0xffffffe800347947 */ /* 0x000ff6000383ffff */
.L_x_80:
[----:B------:R-:W0:Y:S01]  /*22a0*/  LDCU UR7, c[0x0][0x3cc] ;  /* 0x00007980ff0777ac */ /* 0x000e220008000800 */
[----:B------:R-:W-:Y:S01]  /*22b0*/  IMAD.MOV.U32 R34, RZ, RZ, RZ ;  /* 0x000000ffff227224 */ /* 0x000fe200078e00ff */
[----:B------:R-:W-:Y:S01]  /*22c0*/  PRMT R33, RZ, 0x7610, R33 ;  /* 0x00007610ff217816 */ /* 0x000fe20000000021 */
[----:B------:R-:W-:Y:S01]  /*22d0*/  IMAD.MOV.U32 R32, RZ, RZ, RZ ;  /* 0x000000ffff207224 */ /* 0x000fe200078e00ff */
[----:B------:R-:W-:Y:S01]  /*22e0*/  PRMT R8, RZ, 0x7610, R8 ;  /* 0x00007610ff087816 */ /* 0x000fe20000000008 */
[----:B------:R-:W-:Y:S01]  /*22f0*/  IMAD.MOV.U32 R27, RZ, RZ, RZ ;  /* 0x000000ffff1b7224 */ /* 0x000fe200078e00ff */
[----:B------:R-:W-:Y:S02]  /*2300*/  CS2R R44, SRZ ;  /* 0x00000000002c7805 */ /* 0x000fe4000001ff00 */
[----:B------:R-:W-:Y:S02]  /*2310*/  CS2R R42, SRZ ;  /* 0x00000000002a7805 */ /* 0x000fe4000001ff00 */
[----:B------:R-:W-:-:S02]  /*2320*/  CS2R R40, SRZ ;  /* 0x0000000000287805 */ /* 0x000fc4000001ff00 */
[----:B------:R-:W-:Y:S02]  /*2330*/  CS2R R30, SRZ ;  /* 0x00000000001e7805 */ /* 0x000fe4000001ff00 */
[----:B------:R-:W-:Y:S02]  /*2340*/  CS2R R28, SRZ ;  /* 0x00000000001c7805 */ /* 0x000fe4000001ff00 */
[----:B------:R-:W-:Y:S02]  /*2350*/  CS2R R24, SRZ ;  /* 0x0000000000187805 */ /* 0x000fe4000001ff00 */
[----:B------:R-:W-:Y:S02]  /*2360*/  CS2R R22, SRZ ;  /* 0x0000000000167805 */ /* 0x000fe4000001ff00 */
[----:B------:R-:W-:Y:S02]  /*2370*/  CS2R R20, SRZ ;  /* 0x0000000000147805 */ /* 0x000fe4000001ff00 */
[----:B------:R-:W-:Y:S01]  /*2380*/  IADD3 R35, PT, PT, RZ, -UR8, -R10 ;  /* 0x80000008ff237c10 */ /* 0x000fe2000fffe80a */
[----:B------:R-:W-:Y:S01]  /*2390*/  UIADD3 UR22, UPT, UPT, -UR22, URZ, URZ ;  /* 0x000000ff16167290 */ /* 0x000fe2000fffe1ff */
[----:B------:R-:W-:Y:S01]  /*23a0*/  UMOV UR27, 0x1 ;  /* 0x00000001001b7882 */ /* 0x000fe20000000000 */
[----:B0-----:R-:W-:Y:S01]  /*23b0*/  IMAD.U32 R36, RZ, RZ, UR7 ;  /* 0x00000007ff247e24 */ /* 0x001fe2000f8e00ff */
        /* <DEDUP_REMOVED lines=14> */
.L_x_117:
[----:B---3--:R-:W-:Y:S01]  /*24a0*/  MOV R18, UR32 ;  /* 0x0000002000127c02 */ /* 0x008fe20008000f00 */
[----:B------:R-:W-:-:S05]  /*24b0*/  IMAD.U32 R19, RZ, RZ, UR33 ;  /* 0x00000021ff137e24 */ /* 0x000fca000f8e00ff */
[----:B------:R-:W3:Y:S02]  /*24c0*/  LDG.E.CONSTANT R37, desc[UR24][R18.64] ;  /* 0x0000001812257981 */ /* 0x000ee4000c1e9900 */
[----:B---3--:R-:W-:-:S13]  /*24d0*/  FSETP.NE.AND P0, PT, |R37|, +INF , PT ;  /* 0x7f8000002500780b */ /* 0x008fda0003f05200 */
[----:B------:R-:W-:Y:S05]  /*24e0*/  @!P0 BRA `(.L_x_101) ;  /* 0x0000001000b88947 */ /* 0x000fea0003800000 */
[----:B------:R-:W-:Y:S01]  /*24f0*/  IMAD.U32 R18, RZ, RZ, UR30 ;  /* 0x0000001eff127e24 */ /* 0x000fe2000f8e00ff */
[----:B------:R-:W3:Y:S01]  /*2500*/  LDC R26, c[0x0][0x3cc] ;  /* 0x0000f300ff1a7b82 */ /* 0x000ee20000000800 */
[----:B------:R-:W-:-:S05]  /*2510*/  IMAD.U32 R19, RZ, RZ, UR31 ;  /* 0x0000001fff137e24 */ /* 0x000fca000f8e00ff */
[----:B------:R-:W4:Y:S01]  /*2520*/  LDG.E.CONSTANT R18, desc[UR24][R18.64] ;  /* 0x0000001812127981 */ /* 0x000f22000c1e9900 */
[----:B--2---:R-:W-:Y:S01]  /*2530*/  ISETP.NE.AND P0, PT, RZ, UR35, PT ;  /* 0x00000023ff007c0c */ /* 0x004fe2000bf05270 */
[----:B------:R-:W-:Y:S02]  /*2540*/  IMAD.MOV.U32 R38, RZ, RZ, 0x7fc00000 ;  /* 0x7fc00000ff267424 */ /* 0x000fe400078e00ff */
[----:B------:R-:W-:Y:S02]  /*2550*/  IMAD.U32 R46, RZ, RZ, UR28 ;  /* 0x0000001cff2e7e24 */ /* 0x000fe4000f8e00ff */
[----:B------:R-:W-:-:S08]  /*2560*/  IMAD.U32 R47, RZ, RZ, UR29 ;  /* 0x0000001dff2f7e24 */ /* 0x000fd0000f8e00ff */
[----:B------:R2:W5:Y:S01]  /*2570*/  @P0 LDG.E.CONSTANT R38, desc[UR24][R46.64] ;  /* 0x000000182e260981 */ /* 0x000562000c1e9900 */
[----:B---3--:R-:W3:Y:S02]  /*2580*/  MUFU.RCP R17, R26 ;  /* 0x0000001a00117308 */ /* 0x008ee40000001000 */
[----:B---3--:R-:W-:Y:S01]  /*2590*/  FFMA R48, R17, -R26, 1 ;  /* 0x3f80000011307423 */ /* 0x008fe2000000081a */
[----:B----4-:R-:W-:-:S05]  /*25a0*/  FADD R9, R37, -R18 ;  /* 0x8000001225097221 */ /* 0x010fca0000000000 */
[----:B------:R-:W-:-:S04]  /*25b0*/  FSETP.GEU.AND P0, PT, |R9|, R26, PT ;  /* 0x0000001a0900720b */ /* 0x000fc80003f0e200 */
[----:B------:R-:W-:Y:S01]  /*25c0*/  FSEL R36, R36, R9, !P0 ;  /* 0x0000000924247208 */ /* 0x000fe20004000000 */
[----:B------:R-:W-:-:S04]  /*25d0*/  FFMA R9, R17, R48, R17 ;  /* 0x0000003011097223 */ /* 0x000fc80000000011 */
[----:B------:R-:W-:-:S03]  /*25e0*/  FFMA R17, R9, |R36|, RZ ;  /* 0x4000002409117223 */ /* 0x000fc600000000ff */
[----:B------:R-:W3:Y:S01]  /*25f0*/  FCHK P0, |R36|, R26 ;  /* 0x0000001a24007302 */ /* 0x000ee20000000200 */
[----:B------:R-:W-:-:S04]  /*2600*/  FFMA R18, R17, -R26, |R36| ;  /* 0x8000001a11127223 */ /* 0x000fc80000000424 */
[----:B------:R-:W-:Y:S01]  /*2610*/  FFMA R9, R9, R18, R17 ;  /* 0x0000001209097223 */ /* 0x000fe20000000011 */
[----:B--23--:R-:W-:Y:S06]  /*2620*/  @!P0 BRA `(.L_x_102) ;  /* 0x00000000000c8947 */ /* 0x00cfec0003800000 */
[----:B------:R-:W-:Y:S01]  /*2630*/  FADD R9, |R36|, -RZ ;  /* 0x800000ff24097221 */ /* 0x000fe20000000200 */
[----:B------:R-:W-:-:S07]  /*2640*/  MOV R18, 0x2660 ;  /* 0x0000266000127802 */ /* 0x000fce0000000f00 */
[----:B01---5:R-:W-:Y:S05]  /*2650*/  CALL.REL.NOINC `($__internal_3_$__cuda_sm3x_div_rn_noftz_f32_slowpath) ;  /* 0x0000002000507944 */ /* 0x023fea0003c00000 */
.L_x_102:
[----:B------:R-:W-:Y:S01]  /*2660*/  UISETP.NE.AND UP0, UPT, UR34, -0x1, UPT ;  /* 0xffffffff2200788c */ /* 0x000fe2000bf05270 */
[----:B-----5:R-:W-:Y:S01]  /*2670*/  FSETP.NE.AND P0, PT, |R38|, +INF , PT ;  /* 0x7f8000002600780b */ /* 0x020fe20003f05200 */
[----:B------:R-:W-:-:S04]  /*2680*/  UIADD3 UR16, UPT, UPT, UR27, -0x1, URZ ;  /* 0xffffffff1b107890 */ /* 0x000fc8000fffe0ff */
[----:B------:R-:W-:Y:S01]  /*2690*/  PLOP3.LUT P1, PT, PT, PT, UP0, 0x80, 0x8 ;  /* 0x000000000008781c */ /* 0x000fe20003f2f008 */
[----:B0-----:R-:W-:-:S03]  /*26a0*/  UISETP.GE.AND UP0, UPT, UR16, UR37, UPT ;  /* 0x000000251000728c */ /* 0x001fc6000bf06270 */
[----:B------:R-:W-:-:S04]  /*26b0*/  FSEL R18, R37, R32, !P1 ;  /* 0x0000002025127208 */ /* 0x000fc80004800000 */
[----:B------:R-:W-:Y:S01]  /*26c0*/  @!P0 FMNMX R38, RZ, R9, !PT ;  /* 0x00000009ff268209 */ /* 0x000fe20007800000 */
[----:B------:R-:W-:-:S03]  /*26d0*/  FADD R17, R37, -R18 ;  /* 0x8000001225117221 */ /* 0x000fc60000000000 */
[C---:B------:R-:W-:Y:S01]  /*26e0*/  FSEL R9, R38.reuse, R27, !P1 ;  /* 0x0000001b26097208 */ /* 0x040fe20004800000 */
[----:B------:R-:W0:Y:S01]  /*26f0*/  F2F.F64.F32 R18, R17 ;  /* 0x0000001100127310 */ /* 0x000e220000201800 */
[----:B------:R-:W-:Y:S02]  /*2700*/  IMAD.MOV.U32 R27, RZ, RZ, R38 ;  /* 0x000000ffff1b7224 */ /* 0x000fe400078e0026 */
[CC--:B------:R-:W-:Y:S02]  /*2710*/  FSETP.GEU.AND P1, PT, R38.reuse, R9.reuse, PT ;  /* 0x000000092600720b */ /* 0x0c0fe40003f2e000 */
[----:B------:R-:W-:Y:S01]  /*2720*/  FSETP.GT.AND P0, PT, R38, R9, PT ;  /* 0x000000092600720b */ /* 0x000fe20003f04000 */
[--C-:B0-----:R-:W-:Y:S02]  /*2730*/  DADD R46, R22, -R18.reuse ;  /* 0x00000000162e7229 */ /* 0x101fe40000000812 */
[----:B------:R-:W-:-:S08]  /*2740*/  DADD R18, R20, R18 ;  /* 0x0000000014127229 */ /* 0x000fd00000000012 */
[----:B------:R-:W-:Y:S02]  /*2750*/  FSEL R22, R46, R22, !P1 ;  /* 0x000000162e167208 */ /* 0x000fe40004800000 */
[----:B------:R-:W-:Y:S02]  /*2760*/  FSEL R23, R47, R23, !P1 ;  /* 0x000000172f177208 */ /* 0x000fe40004800000 */
[----:B------:R-:W-:Y:S02]  /*2770*/  FSEL R20, R18, R20, P0 ;  /* 0x0000001412147208 */ /* 0x000fe40000000000 */
[----:B------:R-:W-:Y:S01]  /*2780*/  FSEL R21, R19, R21, P0 ;  /* 0x0000001513157208 */ /* 0x000fe20000000000 */
[----:B------:R-:W-:Y:S06]  /*2790*/  BRA.U !UP0, `(.L_x_103) ;  /* 0x0000000108d47547 */ /* 0x000fec000b800000 */
[----:B------:R-:W-:-:S13]  /*27a0*/  ISETP.LE.AND P0, PT, R16, UR8, PT ;  /* 0x0000000810007c0c */ /* 0x000fda000bf03270 */
[-C--:B------:R-:W-:Y:S02]  /*27b0*/  @P0 DMUL R18, R20, R6.reuse ;  /* 0x0000000614120228 */ /* 0x080fe40000000000 */
[----:B------:R-:W-:Y:S02]  /*27c0*/  @P0 DADD R46, -R6, 1 ;  /* 0x3ff00000062e0429 */ /* 0x000fe40000000100 */
[----:B------:R-:W-:-:S06]  /*27d0*/  @P0 DMUL R38, R22, R6 ;  /* 0x0000000616260228 */ /* 0x000fcc0000000000 */
[-C--:B------:R-:W-:Y:S02]  /*27e0*/  @P0 DFMA R24, R24, R46.reuse, R18 ;  /* 0x0000002e1818022b */ /* 0x080fe40000000012 */
[----:B------:R-:W-:Y:S01]  /*27f0*/  @P0 DFMA R28, R28, R46, R38 ;  /* 0x0000002e1c1c022b */ /* 0x000fe20000000026 */
[----:B------:R-:W-:Y:S10]  /*2800*/  @P0 BRA `(.L_x_103) ;  /* 0x0000000000b80947 */ /* 0x000ff40003800000 */
[----:B------:R-:W-:Y:S01]  /*2810*/  UIADD3 UR16, UPT, UPT, UR8, 0x1, URZ ;  /* 0x0000000108107890 */ /* 0x000fe2000fffe0ff */
[----:B------:R-:W-:-:S08]  /*2820*/  IMAD.MOV.U32 R18, RZ, RZ, 0x1 ;  /* 0x00000001ff127424 */ /* 0x000fd000078e00ff */
[----:B------:R-:W0:Y:S08]  /*2830*/  I2F.F64 R38, UR16 ;  /* 0x0000001000267d12 */ /* 0x000e300008201c00 */
[----:B0-----:R-:W0:Y:S02]  /*2840*/  MUFU.RCP64H R19, R39 ;  /* 0x0000002700137308 */ /* 0x001e240000001800 */
[----:B0-----:R-:W-:-:S08]  /*2850*/  DFMA R46, -R38, R18, 1 ;  /* 0x3ff00000262e742b */ /* 0x001fd00000000112 */
[----:B------:R-:W-:Y:S02]  /*2860*/  DFMA R48, R46, R46, R46 ;  /* 0x0000002e2e30722b */ /* 0x000fe4000000002e */
[----:B------:R-:W0:Y:S06]  /*2870*/  I2F.F64 R46, UR8 ;  /* 0x00000008002e7d12 */ /* 0x000e2c0008201c00 */
        /* <DEDUP_REMOVED lines=17> */
.L_x_104:
        /* <DEDUP_REMOVED lines=21> */
.L_x_105:
[----:B------:R-:W-:-:S05]  /*2ae0*/  UMOV UR8, UR16 ;  /* 0x0000001000087c82 */ /* 0x000fca0008000000 */
.L_x_103:
[----:B------:R-:W-:-:S04]  /*2af0*/  UIADD3 UR16, UPT, UPT, UR27, -0x1, URZ ;  /* 0xffffffff1b107890 */ /* 0x000fc8000fffe0ff */
[----:B------:R-:W-:-:S09]  /*2b00*/  UISETP.GE.AND UP0, UPT, UR16, UR37, UPT ;  /* 0x000000251000728c */ /* 0x000fd2000bf06270 */
[----:B------:R-:W-:Y:S05]  /*2b10*/  BRA.U !UP0, `(.L_x_106) ;  /* 0x0000000108e87547 */ /* 0x000fea000b800000 */
[----:B------:R-:W-:-:S13]  /*2b20*/  ISETP.LE.AND P0, PT, R15, UR7, PT ;  /* 0x000000070f007c0c */ /* 0x000fda000bf03270 */
[----:B------:R-:W-:Y:S05]  /*2b30*/  @!P0 BRA `(.L_x_107) ;  /* 0x0000000000208947 */ /* 0x000fea0003800000 */
[----:B------:R-:W-:Y:S02]  /*2b40*/  DADD R18, -R24, R20 ;  /* 0x0000000018127229 */ /* 0x000fe40000000114 */
[----:B------:R-:W-:Y:S02]  /*2b50*/  DADD R38, -R28, R22 ;  /* 0x000000001c267229 */ /* 0x000fe40000000116 */
[----:B------:R-:W-:-:S04]  /*2b60*/  DADD R46, -R4, 1 ;  /* 0x3ff00000042e7429 */ /* 0x000fc80000000100 */
[-C--:B------:R-:W-:Y:S02]  /*2b70*/  DMUL R18, R18, R4.reuse ;  /* 0x0000000412127228 */ /* 0x080fe40000000000 */
[----:B------:R-:W-:-:S06]  /*2b80*/  DMUL R38, R38, R4 ;  /* 0x0000000426267228 */ /* 0x000fcc0000000000 */
[-C--:B------:R-:W-:Y:S02]  /*2b90*/  DFMA R30, R30, R46.reuse, R18 ;  /* 0x0000002e1e1e722b */ /* 0x080fe40000000012 */
[----:B------:R-:W-:Y:S01]  /*2ba0*/  DFMA R40, R40, R46, R38 ;  /* 0x0000002e2828722b */ /* 0x000fe20000000026 */
[----:B------:R-:W-:Y:S10]  /*2bb0*/  BRA `(.L_x_106) ;  /* 0x0000000000c07947 */ /* 0x000ff40003800000 */
.L_x_107:
[----:B------:R-:W-:Y:S01]  /*2bc0*/  UIADD3 UR16, UPT, UPT, UR7, 0x1, URZ ;  /* 0x0000000107107890 */ /* 0x000fe2000fffe0ff */
[----:B------:R-:W-:-:S08]  /*2bd0*/  MOV R18, 0x1 ;  /* 0x0000000100127802 */ /* 0x000fd00000000f00 */
[----:B------:R-:W0:Y:S08]  /*2be0*/  I2F.F64 R38, UR16 ;  /* 0x0000001000267d12 */ /* 0x000e300008201c00 */
[----:B0-----:R-:W0:Y:S02]  /*2bf0*/  MUFU.RCP64H R19, R39 ;  /* 0x0000002700137308 */ /* 0x001e240000001800 */
[----:B0-----:R-:W-:-:S08]  /*2c00*/  DFMA R46, -R38, R18, 1 ;  /* 0x3ff00000262e742b */ /* 0x001fd00000000112 */
[----:B------:R-:W-:Y:S02]  /*2c10*/  DFMA R48, R46, R46, R46 ;  /* 0x0000002e2e30722b */ /* 0x000fe4000000002e */
[----:B------:R-:W0:Y:S06]  /*2c20*/  I2F.F64 R46, UR7 ;  /* 0x00000007002e7d12 */ /* 0x000e2c0008201c00 */
[----:B------:R-:W-:Y:S02]  /*2c30*/  DFMA R48, R18, R48, R18 ;  /* 0x000000301230722b */ /* 0x000fe40000000012 */
[----:B------:R-:W-:-:S06]  /*2c40*/  DADD R18, -R24, R20 ;  /* 0x0000000018127229 */ /* 0x000fcc0000000114 */
        /* <DEDUP_REMOVED lines=16> */
.L_x_108:
        /* <DEDUP_REMOVED lines=20> */
[----:B------:R-:W-:Y:S01]  /*2e90*/  IMAD.MOV.U32 R40, RZ, RZ, R18 ;  /* 0x000000ffff287224 */ /* 0x000fe200078e0012 */
[----:B------:R-:W-:-:S07]  /*2ea0*/  MOV R41, R9 ;  /* 0x0000000900297202 */ /* 0x000fce0000000f00 */
.L_x_109:
[----:B------:R-:W-:-:S05]  /*2eb0*/  UMOV UR7, UR16 ;  /* 0x0000001000077c82 */ /* 0x000fca0008000000 */
.L_x_106:
[----:B------:R-:W-:Y:S01]  /*2ec0*/  DADD R18, -R40, R30 ;  /* 0x0000000028127229 */ /* 0x000fe2000000011e */
[----:B------:R-:W-:Y:S01]  /*2ed0*/  UIADD3 UR36, UPT, UPT, UR27, -0x1, URZ ;  /* 0xffffffff1b247890 */ /* 0x000fe2000fffe0ff */
[----:B------:R-:W-:Y:S01]  /*2ee0*/  LOP3.LUT P0, RZ, R8, 0xff, RZ, 0xc0, !PT ;  /* 0x000000ff08ff7812 */ /* 0x000fe2000780c0ff */
[----:B------:R-:W-:Y:S02]  /*2ef0*/  VIADD R39, R10, 0xffffffff ;  /* 0xffffffff0a277836 */ /* 0x000fe40000000000 */
[----:B------:R-:W-:-:S05]  /*2f00*/  UISETP.GT.AND UP0, UPT, UR36, UR37, UPT ;  /* 0x000000252400728c */ /* 0x000fca000bf04270 */
[----:B------:R-:W-:Y:S01]  /*2f10*/  R2UR UR16, R18 ;  /* 0x00000000121072ca */ /* 0x000fe200000e0000 */
[----:B------:R-:W-:Y:S01]  /*2f20*/  IMAD.U32 R18, RZ, RZ, UR23 ;  /* 0x00000017ff127e24 */ /* 0x000fe2000f8e00ff */
[----:B------:R-:W-:Y:S01]  /*2f30*/  R2UR UR17, R19 ;  /* 0x00000000131172ca */ /* 0x000fe200000e0000 */
[----:B------:R-:W-:-:S10]  /*2f40*/  IMAD.U32 R19, RZ, RZ, UR26 ;  /* 0x0000001aff137e24 */ /* 0x000fd4000f8e00ff */
[----:B------:R-:W-:Y:S02]  /*2f50*/  IMAD.U32 R8, RZ, RZ, UR16 ;  /* 0x00000010ff087e24 */ /* 0x000fe4000f8e00ff */
[----:B------:R-:W0:Y:S01]  /*2f60*/  F2F.F32.F64 R32, UR16 ;  /* 0x0000001000207d10 */ /* 0x000e220008301000 */
[----:B------:R-:W-:Y:S02]  /*2f70*/  IMAD.U32 R9, RZ, RZ, UR17 ;  /* 0x00000011ff097e24 */ /* 0x000fe4000f8e00ff */
[----:B------:R-:W-:Y:S01]  /*2f80*/  FSEL R8, R8, UR4, !P0 ;  /* 0x0000000408087c08 */ /* 0x000fe2000c000000 */
[----:B------:R-:W-:Y:S02]  /*2f90*/  UMOV UR4, UR16 ;  /* 0x0000001000047c82 */ /* 0x000fe40008000000 */
[----:B------:R-:W-:Y:S01]  /*2fa0*/  FSEL R9, R9, UR5, !P0 ;  /* 0x0000000509097c08 */ /* 0x000fe2000c000000 */
[----:B------:R-:W-:-:S05]  /*2fb0*/  UMOV UR5, UR17 ;  /* 0x0000001100057c82 */ /* 0x000fca0008000000 */
[----:B------:R-:W-:Y:S01]  /*2fc0*/  DADD R8, -R8, UR16 ;  /* 0x0000001008087e29 */ /* 0x000fe20008000100 */
[----:B0-----:R0:W-:Y:S01]  /*2fd0*/  STG.E desc[UR24][R18.64], R32 ;  /* 0x0000002012007986 */ /* 0x0011e2000c101918 */
[----:B------:R-:W-:Y:S09]  /*2fe0*/  BRA.U !UP0, `(.L_x_110) ;  /* 0x0000000108f07547 */ /* 0x000ff2000b800000 */
[----:B------:R-:W-:-:S13]  /*2ff0*/  ISETP.LE.AND P0, PT, R39, UR6, PT ;  /* 0x0000000627007c0c */ /* 0x000fda000bf03270 */
[----:B0-----:R-:W-:Y:S02]  /*3000*/  @P0 DMUL R18, |R8|, R2 ;  /* 0x0000000208120228 */ /* 0x001fe40000000200 */
[----:B------:R-:W-:-:S08]  /*3010*/  @P0 DADD R46, -R2, 1 ;  /* 0x3ff00000022e0429 */ /* 0x000fd00000000100 */
        /* <DEDUP_REMOVED lines=24> */
.L_x_112:
[----:B------:R-:W-:-:S05]  /*31a0*/  UMOV UR6, UR16 ;  /* 0x0000001000067c82 */ /* 0x000fca0008000000 */
.L_x_111:
[----:B------:R-:W-:Y:S02]  /*31b0*/  LOP3.LUT P0, RZ, R33, 0xff, RZ, 0xc0, !PT ;  /* 0x000000ff21ff7812 */ /* 0x000fe4000780c0ff */
[----:B------:R-:W-:Y:S02]  /*31c0*/  MOV R33, 0x1 ;  /* 0x0000000100217802 */ /* 0x000fe40000000f00 */
[----:B------:R-:W-:-:S04]  /*31d0*/  SEL R34, R34, RZ, P0 ;  /* 0x000000ff22227207 */ /* 0x000fc80000000000 */
[----:B------:R-:W-:-:S13]  /*31e0*/  ISETP.GE.AND P0, PT, R34, R39, PT ;  /* 0x000000272200720c */ /* 0x000fda0003f06270 */
[----:B------:R-:W-:Y:S02]  /*31f0*/  @P0 DMUL R8, R42, R2 ;  /* 0x000000022a080228 */ /* 0x000fe40000000000 */
[----:B------:R-:W-:-:S08]  /*3200*/  @P0 DADD R18, -R2, 1 ;  /* 0x3ff0000002120429 */ /* 0x000fd00000000100 */
[----:B------:R-:W-:Y:S01]  /*3210*/  @P0 DFMA R44, R44, R18, R8 ;  /* 0x000000122c2c022b */ /* 0x000fe20000000008 */
[----:B------:R-:W-:Y:S10]  /*3220*/  @P0 BRA `(.L_x_110) ;  /* 0x0000000000600947 */ /* 0x000ff40003800000 */
        /* <DEDUP_REMOVED lines=22> */
.L_x_113:
[----:B------:R-:W-:Y:S02]  /*3390*/  IMAD.MOV.U32 R33, RZ, RZ, 0x1 ;  /* 0x00000001ff217424 */ /* 0x000fe400078e00ff */
[----:B------:R-:W-:-:S07]  /*33a0*/  IMAD.MOV.U32 R34, RZ, RZ, R8 ;  /* 0x000000ffff227224 */ /* 0x000fce00078e0008 */
.L_x_110:
[----:B------:R-:W-:Y:S02]  /*33b0*/  ISETP.GT.AND P0, PT, R34, RZ, PT ;  /* 0x000000ff2200720c */ /* 0x000fe40003f04270 */
[----:B------:R-:W-:-:S13]  /*33c0*/  ISETP.EQ.AND P1, PT, R35, -0x1, PT ;  /* 0xffffffff2300780c */ /* 0x000fda0003f22270 */
[----:B------:R-:W-:Y:S05]  /*33d0*/  @P0 BRA P1, `(.L_x_114) ;  /* 0x0000000000bc0947 */ /* 0x000fea0000800000 */
[----:B------:R-:W-:Y:S01]  /*33e0*/  ISETP.GE.AND P0, PT, R34, R39, PT ;  /* 0x000000272200720c */ /* 0x000fe20003f06270 */
[----:B------:R-:W-:-:S12]  /*33f0*/  UIADD3 UR16, UPT, UPT, UR27, -0x1, URZ ;  /* 0xffffffff1b107890 */ /* 0x000fd8000fffe0ff */
[----:B------:R-:W-:Y:S01]  /*3400*/  VOTEU.ANY UP0, P0 ;  /* 0x0000000000ff7886 */ /* 0x000fe20000000100 */
[----:B------:R-:W-:-:S09]  /*3410*/  UISETP.LE.OR UP0, UPT, UR16, UR9, !UP0 ;  /* 0x000000091000728c */ /* 0x000fd2000c703670 */
[----:B------:R-:W-:Y:S05]  /*3420*/  BRA.U UP0, `(.L_x_115) ;  /* 0x0000000100c87547 */ /* 0x000fea000b800000 */
[----:B------:R-:W-:Y:S02]  /*3430*/  IMAD.U32 R49, RZ, RZ, UR21 ;  /* 0x00000015ff317e24 */ /* 0x000fe4000f8e00ff */
[----:B------:R-:W-:-:S05]  /*3440*/  IMAD.U32 R48, RZ, RZ, UR20 ;  /* 0x00000014ff307e24 */ /* 0x000fca000f8e00ff */
[----:B------:R-:W2:Y:S01]  /*3450*/  LDG.E R49, desc[UR24][R48.64+-0x4] ;  /* 0xfffffc1830317981 */ /* 0x000ea2000c1e1900 */
[----:B------:R-:W0:Y:S02]  /*3460*/  F2F.F64.F32 R38, R14 ;  /* 0x0000000e00267310 */ /* 0x000e240000201800 */
[CC--:B0-----:R-:W-:Y:S02]  /*3470*/  DFMA R18, R44.reuse, R38.reuse, UR4 ;  /* 0x000000042c127e2b */ /* 0x0c1fe40008000026 */
[----:B------:R-:W-:-:S04]  /*3480*/  DFMA R38, -R44, R38, UR4 ;  /* 0x000000042c267e2b */ /* 0x000fc80008000126 */
[----:B--2---:R-:W0:Y:S02]  /*3490*/  F2F.F64.F32 R8, R49 ;  /* 0x0000003100087310 */ /* 0x004e240000201800 */
[----:B0-----:R-:W-:-:S06]  /*34a0*/  DSETP.LT.AND P0, PT, R8, UR4, PT ;  /* 0x0000000408007e2a */ /* 0x001fcc000bf01000 */
[----:B------:R-:W-:Y:S02]  /*34b0*/  FSEL R46, R8, R18, P0 ;  /* 0x00000012082e7208 */ /* 0x000fe40000000000 */
[----:B------:R-:W-:Y:S02]  /*34c0*/  FSEL R47, R9, R19, P0 ;  /* 0x00000013092f7208 */ /* 0x000fe40000000000 */
[----:B------:R-:W-:Y:S02]  /*34d0*/  FSEL R8, R38, R8, P0 ;  /* 0x0000000826087208 */ /* 0x000fe40000000000 */
[----:B------:R-:W-:-:S06]  /*34e0*/  FSEL R9, R39, R9, P0 ;  /* 0x0000000927097208 */ /* 0x000fcc0000000000 */
[----:B------:R-:W-:Y:S01]  /*34f0*/  DSETP.GT.AND P1, PT, R46, R8, PT ;  /* 0x000000082e00722a */ /* 0x000fe20003f24000 */
[----:B------:R-:W-:Y:S01]  /*3500*/  FSEL R8, R38, R18, P0 ;  /* 0x0000001226087208 */ /* 0x000fe20000000000 */
[----:B------:R-:W-:Y:S01]  /*3510*/  IMAD.U32 R47, RZ, RZ, UR19 ;  /* 0x00000013ff2f7e24 */ /* 0x000fe2000f8e00ff */
[----:B------:R-:W-:Y:S01]  /*3520*/  FSEL R9, R39, R19, P0 ;  /* 0x0000001327097208 */ /* 0x000fe20000000000 */
[----:B------:R-:W-:Y:S01]  /*3530*/  IMAD.U32 R39, RZ, RZ, UR21 ;  /* 0x00000015ff277e24 */ /* 0x000fe2000f8e00ff */
[----:B------:R-:W-:Y:S01]  /*3540*/  MOV R38, UR20 ;  /* 0x0000001400267c02 */ /* 0x000fe20008000f00 */
[----:B------:R-:W-:-:S08]  /*3550*/  IMAD.U32 R46, RZ, RZ, UR18 ;  /* 0x00000012ff2e7e24 */ /* 0x000fd0000f8e00ff */
[----:B------:R-:W0:Y:S02]  /*3560*/  @!P1 F2F.F32.F64 R49, R8 ;  /* 0x0000000800319310 */ /* 0x000e240000301000 */
[----:B0-----:R0:W-:Y:S04]  /*3570*/  STG.E desc[UR24][R38.64], R49 ;  /* 0x0000003126007986 */ /* 0x0011e8000c101918 */
[----:B------:R-:W2:Y:S02]  /*3580*/  LDG.E R47, desc[UR24][R46.64+-0x4] ;  /* 0xfffffc182e2f7981 */ /* 0x000ea4000c1e1900 */
[----:B--2---:R-:W2:Y:S02]  /*3590*/  F2F.F64.F32 R18, R47 ;  /* 0x0000002f00127310 */ /* 0x004ea40000201800 */
[----:B--2---:R-:W-:-:S14]  /*35a0*/  DSETP.LT.AND P0, PT, R18, UR4, PT ;  /* 0x0000000412007e2a */ /* 0x004fdc000bf01000 */
[----:B0-----:R-:W-:Y:S05]  /*35b0*/  @P0 BRA `(.L_x_116) ;  /* 0x0000000000240947 */ /* 0x001fea0003800000 */
[----:B------:R-:W0:Y:S02]  /*35c0*/  F2F.F64.F32 R8, R13 ;  /* 0x0000000d00087310 */ /* 0x000e240000201800 */
[----:B0-----:R-:W-:-:S06]  /*35d0*/  DFMA R8, R44, R8, UR4 ;  /* 0x000000042c087e2b */ /* 0x001fcc0008000008 */
[----:B------:R-:W0:Y:S02]  /*35e0*/  F2F.F32.F64 R26, R8 ;  /* 0x00000008001a7310 */ /* 0x000e240000301000 */
[----:B------:R-:W-:Y:S01]  /*35f0*/  DSETP.GT.AND P0, PT, R8, R18, PT ;  /* 0x000000120800722a */ /* 0x000fe20003f04000 */
[----:B------:R-:W-:Y:S02]  /*3600*/  IMAD.U32 R18, RZ, RZ, UR18 ;  /* 0x00000012ff127e24 */ /* 0x000fe4000f8e00ff */
[----:B------:R-:W-:-:S03]  /*3610*/  IMAD.U32 R19, RZ, RZ, UR19 ;  /* 0x00000013ff137e24 */ /* 0x000fc6000f8e00ff */
[----:B0-----:R-:W-:-:S05]  /*3620*/  FSEL R47, R47, R26, P0 ;  /* 0x0000001a2f2f7208 */ /* 0x001fca0000000000 */
[----:B------:R2:W-:Y:S01]  /*3630*/  STG.E desc[UR24][R18.64], R47 ;  /* 0x0000002f12007986 */ /* 0x0005e2000c101918 */
[----:B------:R-:W-:Y:S05]  /*3640*/  BRA `(.L_x_115) ;  /* 0x0000000000407947 */ /* 0x000fea0003800000 */
.L_x_116:
[----:B------:R-:W0:Y:S02]  /*3650*/  F2F.F64.F32 R8, R13 ;  /* 0x0000000d00087310 */ /* 0x000e240000201800 */
[----:B0-----:R-:W-:-:S08]  /*3660*/  DFMA R8, -R44, R8, UR4 ;  /* 0x000000042c087e2b */ /* 0x001fd00008000108 */
[----:B------:R-:W-:Y:S01]  /*3670*/  DSETP.GEU.AND P0, PT, R8, R18, PT ;  /* 0x000000120800722a */ /* 0x000fe20003f0e000 */
[----:B------:R-:W-:Y:S02]  /*3680*/  IMAD.U32 R18, RZ, RZ, UR18 ;  /* 0x00000012ff127e24 */ /* 0x000fe4000f8e00ff */
[----:B------:R-:W-:-:S11]  /*3690*/  IMAD.U32 R19, RZ, RZ, UR19 ;  /* 0x00000013ff137e24 */ /* 0x000fd6000f8e00ff */
[----:B------:R-:W0:Y:S02]  /*36a0*/  @P0 F2F.F32.F64 R47, R8 ;  /* 0x00000008002f0310 */ /* 0x000e240000301000 */
[----:B0-----:R3:W-:Y:S01]  /*36b0*/  STG.E desc[UR24][R18.64], R47 ;  /* 0x0000002f12007986 */ /* 0x0017e2000c101918 */
[----:B------:R-:W-:Y:S05]  /*36c0*/  BRA `(.L_x_115) ;  /* 0x0000000000207947 */ /* 0x000fea0003800000 */
.L_x_114:
[----:B------:R-:W-:Y:S02]  /*36d0*/  UIMAD.WIDE.U32 UR16, UR9, 0x4, UR10 ;  /* 0x00000004091078a5 */ /* 0x000fe4000f8e000a */
[----:B------:R-:W-:-:S04]  /*36e0*/  UIMAD.WIDE.U32 UR38, UR9, 0x4, UR12 ;  /* 0x00000004092678a5 */ /* 0x000fc8000f8e000c */
[----:B------:R-:W-:Y:S01]  /*36f0*/  IMAD.U32 R8, RZ, RZ, UR16 ;  /* 0x00000010ff087e24 */ /* 0x000fe2000f8e00ff */
[----:B------:R-:W-:Y:S01]  /*3700*/  MOV R9, UR17 ;  /* 0x0000001100097c02 */ /* 0x000fe20008000f00 */
[----:B0-----:R-:W-:Y:S02]  /*3710*/  IMAD.U32 R18, RZ, RZ, UR38 ;  /* 0x00000026ff127e24 */ /* 0x001fe4000f8e00ff */
[----:B------:R-:W-:Y:S02]  /*3720*/  IMAD.U32 R19, RZ, RZ, UR39 ;  /* 0x00000027ff137e24 */ /* 0x000fe4000f8e00ff */
[----:B------:R4:W-:Y:S04]  /*3730*/  STG.E desc[UR24][R8.64], R32 ;  /* 0x0000002008007986 */ /* 0x0009e8000c101918 */
[----:B------:R4:W-:Y:S02]  /*3740*/  STG.E desc[UR24][R18.64], R32 ;  /* 0x0000002012007986 */ /* 0x0009e4000c101918 */
.L_x_115:
[----:B------:R-:W-:Y:S01]  /*3750*/  UIADD3 UR16, UPT, UPT, UR27, -0x1, URZ ;  /* 0xffffffff1b107890 */ /* 0x000fe2000fffe0ff */
[----:B----4-:R-:W-:Y:S02]  /*3760*/  IMAD.MOV.U32 R8, RZ, RZ, 0x1 ;  /* 0x00000001ff087424 */ /* 0x010fe400078e00ff */
[----:B0-----:R-:W-:Y:S01]  /*3770*/  IMAD.MOV.U32 R32, RZ, RZ, R37 ;  /* 0x000000ffff207224 */ /* 0x001fe200078e0025 */
[----:B------:R-:W-:-:S06]  /*3780*/  UISETP.GE.AND UP0, UPT, UR16, UR9, UPT ;  /* 0x000000091000728c */ /* 0x000fcc000bf06270 */
[----:B------:R-:W-:-:S13]  /*3790*/  PLOP3.LUT P0, PT, PT, PT, UP0, 0x80, 0x8 ;  /* 0x000000000008781c */ /* 0x000fda0003f0f008 */
[----:B--23--:R-:W-:Y:S02]  /*37a0*/  @P0 IMAD.MOV.U32 R18, RZ, RZ, R12 ;  /* 0x000000ffff120224 */ /* 0x00cfe400078e000c */
[----:B------:R-:W-:-:S05]  /*37b0*/  @P0 IMAD.MOV.U32 R19, RZ, RZ, R11 ;  /* 0x000000ffff130224 */ /* 0x000fca00078e000b */
[----:B------:R3:W-:Y:S02]  /*37c0*/  @P0 STG.E desc[UR24][R18.64], RZ ;  /* 0x000000ff12000986 */ /* 0x0007e4000c101918 */
.L_x_101:
[----:B------:R-:W-:Y:S01]  /*37d0*/  UIADD3 UR20, UP0, UPT, UR20, 0x4, URZ ;  /* 0x0000000414147890 */ /* 0x000fe2000ff1e0ff */
[----:B------:R-:W-:Y:S01]  /*37e0*/  IADD3 R12, P0, PT, R12, 0x4, RZ ;  /* 0x000000040c0c7810 */ /* 0x000fe20007f1e0ff */
[----:B------:R-:W-:Y:S01]  /*37f0*/  UIADD3 UR22, UPT, UPT, UR22, 0x1, URZ ;  /* 0x0000000116167890 */ /* 0x000fe2000fffe0ff */
[----:B------:R-:W-:Y:S01]  /*3800*/  VIADD R35, R35, 0x1 ;  /* 0x0000000123237836 */ /* 0x000fe20000000000 */
[----:B------:R-:W-:Y:S02]  /*3810*/  UIADD3.X UR21, UPT, UPT, URZ, UR21, URZ, UP0, !UPT ;  /* 0x00000015ff157290 */ /* 0x000fe400087fe4ff */
[----:B------:R-:W-:Y:S01]  /*3820*/  UISETP.NE.AND UP0, UPT, UR22, URZ, UPT ;  /* 0x000000ff1600728c */ /* 0x000fe2000bf05270 */
[----:B------:R-:W-:Y:S01]  /*3830*/  IMAD.X R11, RZ, RZ, R11, P0 ;  /* 0x000000ffff0b7224 */ /* 0x000fe200000e060b */
[----:B------:R-:W-:Y:S02]  /*3840*/  UIADD3 UR30, UP1, UPT, UR30, 0x4, URZ ;  /* 0x000000041e1e7890 */ /* 0x000fe4000ff3e0ff */
[----:B------:R-:W-:-:S02]  /*3850*/  UIADD3 UR18, UP2, UPT, UR18, 0x4, URZ ;  /* 0x0000000412127890 */ /* 0x000fc4000ff5e0ff */
[----:B------:R-:W-:Y:S02]  /*3860*/  UIADD3 UR23, UP3, UPT, UR23, 0x4, URZ ;  /* 0x0000000417177890 */ /* 0x000fe4000ff7e0ff */
[----:B------:R-:W-:Y:S02]  /*3870*/  UIADD3 UR28, UP4, UPT, UR28, 0x4, URZ ;  /* 0x000000041c1c7890 */ /* 0x000fe4000ff9e0ff */
[----:B------:R-:W-:Y:S02]  /*3880*/  UIADD3 UR32, UP5, UPT, UR32, 0x4, URZ ;  /* 0x0000000420207890 */ /* 0x000fe4000ffbe0ff */
[----:B------:R-:W-:Y:S02]  /*3890*/  UIADD3 UR27, UPT, UPT, UR27, 0x1, URZ ;  /* 0x000000011b1b7890 */ /* 0x000fe4000fffe0ff */
[----:B------:R-:W-:Y:S02]  /*38a0*/  UIADD3 UR34, UPT, UPT, UR34, -0x1, URZ ;  /* 0xffffffff22227890 */ /* 0x000fe4000fffe0ff */
[----:B------:R-:W-:-:S02]  /*38b0*/  UIADD3.X UR19, UPT, UPT, URZ, UR19, URZ, UP2, !UPT ;  /* 0x00000013ff137290 */ /* 0x000fc400097fe4ff */
[----:B------:R-:W-:Y:S02]  /*38c0*/  UIADD3.X UR26, UPT, UPT, URZ, UR26, URZ, UP3, !UPT ;  /* 0x0000001aff1a7290 */ /* 0x000fe40009ffe4ff */
[----:B------:R-:W-:Y:S02]  /*38d0*/  UIADD3.X UR31, UPT, UPT, URZ, UR31, URZ, UP1, !UPT ;  /* 0x0000001fff1f7290 */ /* 0x000fe40008ffe4ff */
[----:B------:R-:W-:Y:S02]  /*38e0*/  UIADD3.X UR29, UPT, UPT, URZ, UR29, URZ, UP4, !UPT ;  /* 0x0000001dff1d7290 */ /* 0x000fe4000a7fe4ff */
[----:B------:R-:W-:Y:S01]  /*38f0*/  UIADD3.X UR33, UPT, UPT, URZ, UR33, URZ, UP5, !UPT ;  /* 0x00000021ff217290 */ /* 0x000fe2000affe4ff */
[----:B------:R-:W-:Y:S11]  /*3900*/  BRA.U UP0, `(.L_x_117) ;  /* 0xffffffe900e47547 */ /* 0x000ff6000b83ffff */
.L_x_79:
[----:B------:R-:W0:Y:S02]  /*3910*/  LDCU UR16, c[0x0][0x3c4] ;  /* 0x00007880ff1077ac */ /* 0x000e240008000800 */
[----:B0-----:R-:W-:-:S04]  /*3920*/  MOV R5, UR16 ;  /* 0x0000001000057c02 */ /* 0x001fc80008000f00 */
[----:B-1----:R-:W-:-:S04]  /*3930*/  VIMNMX R0, PT, PT, R5, UR9, PT ;  /* 0x0000000905007c48 */ /* 0x002fc8000bfe0100 */
[----:B------:R-:W-:-:S13]  /*3940*/  ISETP.GE.AND P0, PT, R0, 0x1, PT ;  /* 0x000000010000780c */ /* 0x000fda0003f06270 */
[----:B--2---:R-:W-:Y:S05]  /*3950*/  @!P0 EXIT ;  /* 0x000000000000894d */ /* 0x004fea0003800000 */
[----:B------:R-:W-:Y:S01]  /*3960*/  UISETP.LT.U32.AND UP0, UPT, UR9, UR16, UPT ;  /* 0x000000100900728c */ /* 0x000fe2000bf01070 */
[----:B------:R-:W-:-:S03]  /*3970*/  UMOV UR4, URZ ;  /* 0x000000ff00047c82 */ /* 0x000fc60008000000 */
[----:B------:R-:W-:-:S04]  /*3980*/  USEL UR5, UR9, UR16, UP0 ;  /* 0x0000001009057287 */ /* 0x000fc80008000000 */
[----:B------:R-:W-:Y:S02]  /*3990*/  UISETP.GE.U32.AND UP0, UPT, UR5, 0x8, UPT ;  /* 0x000000080500788c */ /* 0x000fe4000bf06070 */
[----:B------:R-:W-:-:S07]  /*39a0*/  ULOP3.LUT UR6, UR5, 0x7, URZ, 0xc0, !UPT ;  /* 0x0000000705067892 */ /* 0x000fce000f8ec0ff */
[----:B------:R-:W-:Y:S05]  /*39b0*/  BRA.U !UP0, `(.L_x_118) ;  /* 0x0000000108dc7547 */ /* 0x000fea000b800000 */
[----:B------:R-:W0:Y:S01]  /*39c0*/  S2UR UR4, SR_CTAID.X ;  /* 0x00000000000479c3 */ /* 0x000e220000002500 */
[----:B------:R-:W1:Y:S01]  /*39d0*/  LDCU.128 UR16, c[0x0][0x3e0] ;  /* 0x00007c00ff1077ac */ /* 0x000e620008000c00 */
[----:B------:R-:W-:Y:S02]  /*39e0*/  IMAD.MOV.U32 R2, RZ, RZ, 0x10 ;  /* 0x00000010ff027424 */ /* 0x000fe400078e00ff */
[----:B------:R-:W-:Y:S01]  /*39f0*/  IMAD.MOV.U32 R3, RZ, RZ, 0x0 ;  /* 0x00000000ff037424 */ /* 0x000fe200078e00ff */
[----:B------:R-:W2:Y:S01]  /*3a00*/  LDCU.64 UR8, c[0x0][0x3d8] ;  /* 0x00007b00ff0877ac */ /* 0x000ea20008000a00 */
[----:B0-----:R-:W-:Y:S01]  /*3a10*/  IMAD R5, R5, UR4, RZ ;  /* 0x0000000405057c24 */ /* 0x001fe2000f8e02ff */
[----:B------:R-:W-:-:S03]  /*3a20*/  ULOP3.LUT UR4, UR5, 0x7ffffff8, URZ, 0xc0, !UPT ;  /* 0x7ffffff805047892 */ /* 0x000fc6000f8ec0ff */
[----:B------:R-:W-:Y:S01]  /*3a30*/  IMAD.WIDE R2, R5, 0x4, R2 ;  /* 0x0000000405027825 */ /* 0x000fe200078e0202 */
[----:B------:R-:W-:Y:S02]  /*3a40*/  UIADD3 UR7, UPT, UPT, -UR4, URZ, URZ ;  /* 0x000000ff04077290 */ /* 0x000fe4000fffe1ff */
[C---:B-1----:R-:W-:Y:S02]  /*3a50*/  IADD3 R8, P1, PT, R2.reuse, UR16, RZ ;  /* 0x0000001002087c10 */ /* 0x042fe4000ff3e0ff */
[C---:B------:R-:W-:Y:S02]  /*3a60*/  IADD3 R0, P2, PT, R2.reuse, UR18, RZ ;  /* 0x0000001202007c10 */ /* 0x040fe4000ff5e0ff */
[----:B--2---:R-:W-:Y:S02]  /*3a70*/  IADD3 R10, P0, PT, R2, UR8, RZ ;  /* 0x00000008020a7c10 */ /* 0x004fe4000ff1e0ff */
[C---:B------:R-:W-:Y:S02]  /*3a80*/  IADD3.X R11, PT, PT, R3.reuse, UR17, RZ, P1, !PT ;  /* 0x00000011030b7c10 */ /* 0x040fe40008ffe4ff */
[----:B-----5:R-:W-:-:S02]  /*3a90*/  IADD3.X R13, PT, PT, R3, UR9, RZ, P0, !PT ;  /* 0x00000009030d7c10 */ /* 0x020fc400087fe4ff */
[----:B----4-:R-:W-:-:S07]  /*3aa0*/  IADD3.X R9, PT, PT, R3, UR19, RZ, P2, !PT ;  /* 0x0000001303097c10 */ /* 0x010fce00097fe4ff */
.L_x_119:
[----:B0-----:R-:W-:Y:S01]  /*3ab0*/  IMAD.MOV.U32 R15, RZ, RZ, 0x7fc00000 ;  /* 0x7fc00000ff0f7424 */ /* 0x001fe200078e00ff */
[----:B------:R-:W-:Y:S01]  /*3ac0*/  MOV R7, R9 ;  /* 0x0000000900077202 */ /* 0x000fe20000000f00 */
[----:B------:R-:W-:Y:S01]  /*3ad0*/  IMAD.MOV.U32 R2, RZ, RZ, R10 ;  /* 0x000000ffff027224 */ /* 0x000fe200078e000a */
[----:B------:R-:W-:Y:S01]  /*3ae0*/  UIADD3 UR7, UPT, UPT, UR7, 0x8, URZ ;  /* 0x0000000807077890 */ /* 0x000fe2000fffe0ff */
[----:B------:R-:W-:Y:S02]  /*3af0*/  IMAD.MOV.U32 R3, RZ, RZ, R13 ;  /* 0x000000ffff037224 */ /* 0x000fe400078e000d */
[----:B------:R-:W-:Y:S01]  /*3b00*/  IMAD.MOV.U32 R4, RZ, RZ, R8 ;  /* 0x000000ffff047224 */ /* 0x000fe200078e0008 */
[----:B------:R-:W-:Y:S01]  /*3b10*/  UISETP.NE.AND UP0, UPT, UR7, URZ, UPT ;  /* 0x000000ff0700728c */ /* 0x000fe2000bf05270 */
[----:B------:R-:W-:Y:S01]  /*3b20*/  IMAD.MOV.U32 R5, RZ, RZ, R11 ;  /* 0x000000ffff057224 */ /* 0x000fe200078e000b */
[----:B------:R0:W-:Y:S01]  /*3b30*/  STG.E desc[UR24][R2.64+-0x10], R15 ;  /* 0xfffff00f02007986 */ /* 0x0001e2000c101918 */
[----:B------:R-:W-:Y:S01]  /*3b40*/  IMAD.MOV.U32 R6, RZ, RZ, R0 ;  /* 0x000000ffff067224 */ /* 0x000fe200078e0000 */
[----:B------:R-:W-:-:S02]  /*3b50*/  IADD3 R10, P0, PT, R2, 0x20, RZ ;  /* 0x00000020020a7810 */ /* 0x000fc40007f1e0ff */
[----:B------:R0:W-:Y:S01]  /*3b60*/  STG.E desc[UR24][R4.64+-0x10], R15 ;  /* 0xfffff00f04007986 */ /* 0x0001e2000c101918 */
[----:B------:R-:W-:Y:S02]  /*3b70*/  IADD3 R8, P1, PT, R4, 0x20, RZ ;  /* 0x0000002004087810 */ /* 0x000fe40007f3e0ff */
[----:B------:R-:W-:Y:S01]  /*3b80*/  IADD3 R0, P2, PT, R6, 0x20, RZ ;  /* 0x0000002006007810 */ /* 0x000fe20007f5e0ff */
[----:B------:R0:W-:Y:S01]  /*3b90*/  STG.E desc[UR24][R6.64+-0x10], R15 ;  /* 0xfffff00f06007986 */ /* 0x0001e2000c101918 */
[----:B------:R-:W-:Y:S02]  /*3ba0*/  IMAD.X R13, RZ, RZ, R3, P0 ;  /* 0x000000ffff0d7224 */ /* 0x000fe400000e0603 */
[----:B------:R-:W-:Y:S01]  /*3bb0*/  IMAD.X R11, RZ, RZ, R5, P1 ;  /* 0x000000ffff0b7224 */ /* 0x000fe200008e0605 */
[----:B------:R0:W-:Y:S01]  /*3bc0*/  STG.E desc[UR24][R2.64+-0xc], R15 ;  /* 0xfffff40f02007986 */ /* 0x0001e2000c101918 */
[----:B------:R-:W-:-:S03]  /*3bd0*/  IMAD.X R9, RZ, RZ, R7, P2 ;  /* 0x000000ffff097224 */ /* 0x000fc600010e0607 */
[----:B------:R0:W-:Y:S04]  /*3be0*/  STG.E desc[UR24][R4.64+-0xc], R15 ;  /* 0xfffff40f04007986 */ /* 0x0001e8000c101918 */
        /* <DEDUP_REMOVED lines=18> */
[----:B------:R0:W-:Y:S01]  /*3d10*/  STG.E desc[UR24][R6.64+0xc], R15 ;  /* 0x00000c0f06007986 */ /* 0x0001e2000c101918 */
[----:B------:R-:W-:Y:S05]  /*3d20*/  BRA.U UP0, `(.L_x_119) ;  /* 0xfffffffd00607547 */ /* 0x000fea000b83ffff */
.L_x_118:
[----:B------:R-:W-:-:S13]  /*3d30*/  ISETP.NE.AND P0, PT, RZ, UR6, PT ;  /* 0x00000006ff007c0c */ /* 0x000fda000bf05270 */
[----:B------:R-:W-:Y:S05]  /*3d40*/  @!P0 EXIT ;  /* 0x000000000000894d */ /* 0x000fea0003800000 */
[----:B------:R-:W-:Y:S01]  /*3d50*/  IMAD.U32 R0, RZ, RZ, UR6 ;  /* 0x00000006ff007e24 */ /* 0x000fe2000f8e00ff */
[----:B------:R-:W-:-:S04]  /*3d60*/  ULOP3.LUT UR6, UR5, 0x3, URZ, 0xc0, !UPT ;  /* 0x0000000305067892 */ /* 0x000fc8000f8ec0ff */
[----:B------:R-:W-:-:S13]  /*3d70*/  ISETP.GE.U32.AND P0, PT, R0, 0x4, PT ;  /* 0x000000040000780c */ /* 0x000fda0003f06070 */
[----:B------:R-:W-:Y:S05]  /*3d80*/  @!P0 BRA `(.L_x_120) ;  /* 0x00000000005c8947 */ /* 0x000fea0003800000 */
[----:B------:R-:W-:Y:S01]  /*3d90*/  UIMAD.WIDE.U32 UR8, UR4, 0x4, UR14 ;  /* 0x00000004040878a5 */ /* 0x000fe2000f8e000e */
[----:B----4-:R-:W-:Y:S01]  /*3da0*/  IMAD.MOV.U32 R9, RZ, RZ, 0x7fc00000 ;  /* 0x7fc00000ff097424 */ /* 0x010fe200078e00ff */
[----:B------:R-:W-:Y:S02]  /*3db0*/  UIMAD.WIDE.U32 UR16, UR4, 0x4, UR10 ;  /* 0x00000004041078a5 */ /* 0x000fe4000f8e000a */
[----:B------:R-:W-:Y:S02]  /*3dc0*/  UIMAD.WIDE.U32 UR18, UR4, 0x4, UR12 ;  /* 0x00000004041278a5 */ /* 0x000fe4000f8e000c */
[----:B0-----:R-:W-:Y:S01]  /*3dd0*/  IMAD.U32 R2, RZ, RZ, UR8 ;  /* 0x00000008ff027e24 */ /* 0x001fe2000f8e00ff */
[----:B------:R-:W-:Y:S01]  /*3de0*/  UIADD3 UR4, UPT, UPT, UR4, 0x4, URZ ;  /* 0x0000000404047890 */ /* 0x000fe2000fffe0ff */
[----:B------:R-:W-:Y:S01]  /*3df0*/  IMAD.U32 R3, RZ, RZ, UR9 ;  /* 0x00000009ff037e24 */ /* 0x000fe2000f8e00ff */
[----:B------:R-:W-:Y:S01]  /*3e00*/  MOV R5, UR17 ;  /* 0x0000001100057c02 */ /* 0x000fe20008000f00 */
[----:B------:R-:W-:-:S02]  /*3e10*/  IMAD.U32 R4, RZ, RZ, UR16 ;  /* 0x00000010ff047e24 */ /* 0x000fc4000f8e00ff */
[----:B------:R-:W-:Y:S01]  /*3e20*/  IMAD.U32 R6, RZ, RZ, UR18 ;  /* 0x00000012ff067e24 */ /* 0x000fe2000f8e00ff */
[----:B------:R1:W-:Y:S01]  /*3e30*/  STG.E desc[UR24][R2.64], R9 ;  /* 0x0000000902007986 */ /* 0x0003e2000c101918 */
[----:B------:R-:W-:-:S03]  /*3e40*/  IMAD.U32 R7, RZ, RZ, UR19 ;  /* 0x00000013ff077e24 */ /* 0x000fc6000f8e00ff */
        /* <DEDUP_REMOVED lines=10> */
[----:B------:R1:W-:Y:S02]  /*3ef0*/  STG.E desc[UR24][R6.64+0xc], R9 ;  /* 0x00000c0906007986 */ /* 0x0003e4000c101918 */
.L_x_120:
[----:B------:R-:W-:-:S13]  /*3f00*/  ISETP.NE.AND P0, PT, RZ, UR6, PT ;  /* 0x00000006ff007c0c */ /* 0x000fda000bf05270 */
[----:B------:R-:W-:Y:S05]  /*3f10*/  @!P0 EXIT ;  /* 0x000000000000894d */ /* 0x000fea0003800000 */
[----:B------:R-:W-:-:S05]  /*3f20*/  IMAD.U32 R0, RZ, RZ, UR6 ;  /* 0x00000006ff007e24 */ /* 0x000fca000f8e00ff */
[----:B------:R-:W-:-:S13]  /*3f30*/  ISETP.NE.AND P0, PT, R0, 0x1, PT ;  /* 0x000000010000780c */ /* 0x000fda0003f05270 */
[----:B------:R-:W-:Y:S05]  /*3f40*/  @!P0 BRA `(.L_x_121) ;  /* 0x0000000000448947 */ /* 0x000fea0003800000 */
[----:B------:R-:W-:Y:S01]  /*3f50*/  UIMAD.WIDE.U32 UR6, UR4, 0x4, UR14 ;  /* 0x00000004040678a5 */ /* 0x000fe2000f8e000e */
[----:B-1--4-:R-:W-:Y:S01]  /*3f60*/  IMAD.MOV.U32 R9, RZ, RZ, 0x7fc00000 ;  /* 0x7fc00000ff097424 */ /* 0x012fe200078e00ff */
[----:B------:R-:W-:Y:S02]  /*3f70*/  UIMAD.WIDE.U32 UR8, UR4, 0x4, UR10 ;  /* 0x00000004040878a5 */ /* 0x000fe4000f8e000a */
[----:B------:R-:W-:Y:S02]  /*3f80*/  UIMAD.WIDE.U32 UR16, UR4, 0x4, UR12 ;  /* 0x00000004041078a5 */ /* 0x000fe4000f8e000c */
[----:B0-----:R-:W-:Y:S01]  /*3f90*/  IMAD.U32 R2, RZ, RZ, UR6 ;  /* 0x00000006ff027e24 */ /* 0x001fe2000f8e00ff */
[----:B------:R-:W-:Y:S01]  /*3fa0*/  UIADD3 UR4, UPT, UPT, UR4, 0x2, URZ ;  /* 0x0000000204047890 */ /* 0x000fe2000fffe0ff */
[----:B------:R-:W-:Y:S02]  /*3fb0*/  IMAD.U32 R3, RZ, RZ, UR7 ;  /* 0x00000007ff037e24 */ /* 0x000fe4000f8e00ff */
[----:B------:R-:W-:Y:S01]  /*3fc0*/  IMAD.U32 R4, RZ, RZ, UR8 ;  /* 0x00000008ff047e24 */ /* 0x000fe2000f8e00ff */
[----:B------:R-:W-:Y:S01]  /*3fd0*/  MOV R6, UR16 ;  /* 0x0000001000067c02 */ /* 0x000fe20008000f00 */
[----:B------:R-:W-:Y:S01]  /*3fe0*/  IMAD.U32 R5, RZ, RZ, UR9 ;  /* 0x00000009ff057e24 */ /* 0x000fe2000f8e00ff */
[----:B------:R2:W-:Y:S01]  /*3ff0*/  STG.E desc[UR24][R2.64], R9 ;  /* 0x0000000902007986 */ /* 0x0005e2000c101918 */
[----:B------:R-:W-:-:S03]  /*4000*/  IMAD.U32 R7, RZ, RZ, UR17 ;  /* 0x00000011ff077e24 */ /* 0x000fc6000f8e00ff */
[----:B------:R2:W-:Y:S04]  /*4010*/  STG.E desc[UR24][R4.64], R9 ;  /* 0x0000000904007986 */ /* 0x0005e8000c101918 */
[----:B------:R2:W-:Y:S04]  /*4020*/  STG.E desc[UR24][R6.64], R9 ;  /* 0x0000000906007986 */ /* 0x0005e8000c101918 */
[----:B------:R2:W-:Y:S04]  /*4030*/  STG.E desc[UR24][R2.64+0x4], R9 ;  /* 0x0000040902007986 */ /* 0x0005e8000c101918 */
[----:B------:R2:W-:Y:S04]  /*4040*/  STG.E desc[UR24][R4.64+0x4], R9 ;  /* 0x0000040904007986 */ /* 0x0005e8000c101918 */
[----:B------:R2:W-:Y:S02]  /*4050*/  STG.E desc[UR24][R6.64+0x4], R9 ;  /* 0x0000040906007986 */ /* 0x0005e4000c101918 */
.L_x_121:
[----:B------:R-:W-:-:S06]  /*4060*/  ULOP3.LUT UR5, UR5, 0x1, URZ, 0xc0, !UPT ;  /* 0x0000000105057892 */ /* 0x000fcc000f8ec0ff */
[----:B------:R-:W-:-:S05]  /*4070*/  IMAD.U32 R0, RZ, RZ, UR5 ;  /* 0x00000005ff007e24 */ /* 0x000fca000f8e00ff */
[----:B------:R-:W-:-:S13]  /*4080*/  ISETP.NE.U32.AND P0, PT, R0, 0x1, PT ;  /* 0x000000010000780c */ /* 0x000fda0003f05070 */
[----:B------:R-:W-:Y:S05]  /*4090*/  @P0 EXIT ;  /* 0x000000000000094d */ /* 0x000fea0003800000 */
[----:B------:R-:W-:Y:S01]  /*40a0*/  UIMAD.WIDE.U32 UR6, UR4, 0x4, UR14 ;  /* 0x00000004040678a5 */ /* 0x000fe2000f8e000e */
[----:B-12-4-:R-:W-:Y:S01]  /*40b0*/  IMAD.MOV.U32 R9, RZ, RZ, 0x7fc00000 ;  /* 0x7fc00000ff097424 */ /* 0x016fe200078e00ff */
[----:B------:R-:W-:Y:S02]  /*40c0*/  UIMAD.WIDE.U32 UR8, UR4, 0x4, UR10 ;  /* 0x00000004040878a5 */ /* 0x000fe4000f8e000a */
[----:B------:R-:W-:Y:S02]  /*40d0*/  UIMAD.WIDE.U32 UR4, UR4, 0x4, UR12 ;  /* 0x00000004040478a5 */ /* 0x000fe4000f8e000c */
[----:B0-----:R-:W-:Y:S02]  /*40e0*/  IMAD.U32 R2, RZ, RZ, UR6 ;  /* 0x00000006ff027e24 */ /* 0x001fe4000f8e00ff */
[----:B------:R-:W-:Y:S02]  /*40f0*/  IMAD.U32 R3, RZ, RZ, UR7 ;  /* 0x00000007ff037e24 */ /* 0x000fe4000f8e00ff */
[----:B------:R-:W-:Y:S01]  /*4100*/  IMAD.U32 R4, RZ, RZ, UR8 ;  /* 0x00000008ff047e24 */ /* 0x000fe2000f8e00ff */
[----:B------:R-:W-:Y:S01]  /*4110*/  MOV R7, UR5 ;  /* 0x0000000500077c02 */ /* 0x000fe20008000f00 */
[----:B------:R-:W-:Y:S01]  /*4120*/  IMAD.U32 R5, RZ, RZ, UR9 ;  /* 0x00000009ff057e24 */ /* 0x000fe2000f8e00ff */
[----:B------:R-:W-:Y:S01]  /*4130*/  STG.E desc[UR24][R2.64], R9 ;  /* 0x0000000902007986 */ /* 0x000fe2000c101918 */
[----:B------:R-:W-:-:S03]  /*4140*/  IMAD.U32 R6, RZ, RZ, UR4 ;  /* 0x00000004ff067e24 */ /* 0x000fc6000f8e00ff */
[----:B------:R-:W-:Y:S04]  /*4150*/  STG.E desc[UR24][R4.64], R9 ;  /* 0x0000000904007986 */ /* 0x000fe8000c101918 */
[----:B------:R-:W-:Y:S01]  /*4160*/  STG.E desc[UR24][R6.64], R9 ;  /* 0x0000000906007986 */ /* 0x000fe2000c101918 */
[----:B------:R-:W-:Y:S05]  /*4170*/  EXIT ;  /* 0x000000000000794d */ /* 0x000fea0003800000 */
        .weak           $__internal_2_$__cuda_sm20_div_rn_f64_full
        .type           $__internal_2_$__cuda_sm20_div_rn_f64_full,@function
        .size           $__internal_2_$__cuda_sm20_div_rn_f64_full,($__internal_3_$__cuda_sm3x_div_rn_noftz_f32_slowpath - $__internal_2_$__cuda_sm20_div_rn_f64_full)
$__internal_2_$__cuda_sm20_div_rn_f64_full:
[C---:B------:R-:W-:Y:S01]  /*4180*/  FSETP.GEU.AND P0, PT, |R49|.reuse, 1.469367938527859385e-39, PT ;  /* 0x001000003100780b */ /* 0x040fe20003f0e200 */
[--C-:B------:R-:W-:Y:S01]  /*4190*/  IMAD.MOV.U32 R52, RZ, RZ, R48.reuse ;  /* 0x000000ffff347224 */ /* 0x100fe200078e0030 */
[----:B------:R-:W-:Y:S01]  /*41a0*/  LOP3.LUT R9, R49, 0x800fffff, RZ, 0xc0, !PT ;  /* 0x800fffff31097812 */ /* 0x000fe200078ec0ff */
[----:B------:R-:W-:Y:S02]  /*41b0*/  IMAD.MOV.U32 R53, RZ, RZ, R49 ;  /* 0x000000ffff357224 */ /* 0x000fe400078e0031 */
[----:B------:R-:W-:Y:S01]  /*41c0*/  IMAD.MOV.U32 R54, RZ, RZ, R48 ;  /* 0x000000ffff367224 */ /* 0x000fe200078e0030 */
[----:B------:R-:W-:Y:S01]  /*41d0*/  LOP3.LUT R55, R9, 0x3ff00000, RZ, 0xfc, !PT ;  /* 0x3ff0000009377812 */ /* 0x000fe200078efcff */
[----:B------:R-:W-:Y:S01]  /*41e0*/  IMAD.MOV.U32 R56, RZ, RZ, 0x1 ;  /* 0x00000001ff387424 */ /* 0x000fe200078e00ff */
[----:B------:R-:W-:Y:S01]  /*41f0*/  LOP3.LUT R48, R49, 0x7ff00000, RZ, 0xc0, !PT ;  /* 0x7ff0000031307812 */ /* 0x000fe200078ec0ff */
[----:B------:R-:W-:Y:S02]  /*4200*/  IMAD.MOV.U32 R61, RZ, RZ, R19 ;  /* 0x000000ffff3d7224 */ /* 0x000fe400078e0013 */
[----:B------:R-:W-:-:S02]  /*4210*/  IMAD.MOV.U32 R60, RZ, RZ, R18 ;  /* 0x000000ffff3c7224 */ /* 0x000fc400078e0012 */
[----:B------:R-:W-:Y:S01]  /*4220*/  @!P0 DMUL R54, R52, 8.98846567431157953865e+307 ;  /* 0x7fe0000034368828 */ /* 0x000fe20000000000 */
[----:B------:R-:W-:Y:S01]  /*4230*/  LOP3.LUT R18, R61, 0x7ff00000, RZ, 0xc0, !PT ;  /* 0x7ff000003d127812 */ /* 0x000fe200078ec0ff */
[----:B------:R-:W-:-:S03]  /*4240*/  IMAD.MOV.U32 R17, RZ, RZ, 0x1ca00000 ;  /* 0x1ca00000ff117424 */ /* 0x000fc600078e00ff */
[----:B------:R-:W-:Y:S01]  /*4250*/  ISETP.GE.U32.AND P1, PT, R18, R48, PT ;  /* 0x000000301200720c */ /* 0x000fe20003f26070 */
[----:B------:R-:W0:Y:S03]  /*4260*/  MUFU.RCP64H R57, R55 ;  /* 0x0000003700397308 */ /* 0x000e260000001800 */
[----:B------:R-:W-:Y:S02]  /*4270*/  SEL R9, R17, 0x63400000, !P1 ;  /* 0x6340000011097807 */ /* 0x000fe40004800000 */
[----:B------:R-:W-:Y:S01]  /*4280*/  FSETP.GEU.AND P1, PT, |R61|, 1.469367938527859385e-39, PT ;  /* 0x001000003d00780b */ /* 0x000fe20003f2e200 */
[----:B0-----:R-:W-:-:S08]  /*4290*/  DFMA R58, R56, -R54, 1 ;  /* 0x3ff00000383a742b */ /* 0x001fd00000000836 */
[----:B------:R-:W-:-:S08]  /*42a0*/  DFMA R58, R58, R58, R58 ;  /* 0x0000003a3a3a722b */ /* 0x000fd0000000003a */
[----:B------:R-:W-:-:S08]  /*42b0*/  DFMA R58, R56, R58, R56 ;  /* 0x0000003a383a722b */ /* 0x000fd00000000038 */
[----:B------:R-:W-:-:S08]  /*42c0*/  DFMA R56, R58, -R54, 1 ;  /* 0x3ff000003a38742b */ /* 0x000fd00000000836 */
[----:B------:R-:W-:Y:S01]  /*42d0*/  DFMA R58, R58, R56, R58 ;  /* 0x000000383a3a722b */ /* 0x000fe2000000003a */
[----:B------:R-:W-:Y:S01]  /*42e0*/  LOP3.LUT R57, R9, 0x800fffff, R61, 0xf8, !PT ;  /* 0x800fffff09397812 */ /* 0x000fe200078ef83d */
[----:B------:R-:W-:Y:S01]  /*42f0*/  IMAD.MOV.U32 R9, RZ, RZ, R18 ;  /* 0x000000ffff097224 */ /* 0x000fe200078e0012 */
[----:B------:R-:W-:Y:S01]  /*4300*/  MOV R56, R60 ;  /* 0x0000003c00387202 */ /* 0x000fe20000000f00 */
[----:B------:R-:W-:Y:S07]  /*4310*/  @P1 BRA `(.L_x_122) ;  /* 0x0000000000201947 */ /* 0x000fee0003800000 */
[----:B------:R-:W-:Y:S01]  /*4320*/  LOP3.LUT R9, R53, 0x7ff00000, RZ, 0xc0, !PT ;  /* 0x7ff0000035097812 */ /* 0x000fe200078ec0ff */
[----:B------:R-:W-:-:S03]  /*4330*/  IMAD.MOV.U32 R64, RZ, RZ, RZ ;  /* 0x000000ffff407224 */ /* 0x000fc600078e00ff */
[----:B------:R-:W-:-:S04]  /*4340*/  ISETP.GE.U32.AND P1, PT, R18, R9, PT ;  /* 0x000000091200720c */ /* 0x000fc80003f26070 */
[----:B------:R-:W-:-:S04]  /*4350*/  SEL R9, R17, 0x63400000, !P1 ;  /* 0x6340000011097807 */ /* 0x000fc80004800000 */
[----:B------:R-:W-:-:S04]  /*4360*/  LOP3.LUT R9, R9, 0x80000000, R61, 0xf8, !PT ;  /* 0x8000000009097812 */ /* 0x000fc800078ef83d */
[----:B------:R-:W-:-:S06]  /*4370*/  LOP3.LUT R65, R9, 0x100000, RZ, 0xfc, !PT ;  /* 0x0010000009417812 */ /* 0x000fcc00078efcff */
[----:B------:R-:W-:-:S10]  /*4380*/  DFMA R56, R56, 2, -R64 ;  /* 0x400000003838782b */ /* 0x000fd40000000840 */
[----:B------:R-:W-:-:S07]  /*4390*/  LOP3.LUT R9, R57, 0x7ff00000, RZ, 0xc0, !PT ;  /* 0x7ff0000039097812 */ /* 0x000fce00078ec0ff */
.L_x_122:
[----:B------:R-:W-:Y:S01]  /*43a0*/  VIADD R19, R9, 0xffffffff ;  /* 0xffffffff09137836 */ /* 0x000fe20000000000 */
[----:B------:R-:W-:Y:S01]  /*43b0*/  @!P0 LOP3.LUT R48, R55, 0x7ff00000, RZ, 0xc0, !PT ;  /* 0x7ff0000037308812 */ /* 0x000fe200078ec0ff */
[----:B------:R-:W-:-:S03]  /*43c0*/  DMUL R66, R58, R56 ;  /* 0x000000383a427228 */ /* 0x000fc60000000000 */
[----:B------:R-:W-:Y:S01]  /*43d0*/  ISETP.GT.U32.AND P0, PT, R19, 0x7feffffe, PT ;  /* 0x7feffffe1300780c */ /* 0x000fe20003f04070 */
[----:B------:R-:W-:-:S04]  /*43e0*/  VIADD R19, R48, 0xffffffff ;  /* 0xffffffff30137836 */ /* 0x000fc80000000000 */
[----:B------:R-:W-:Y:S01]  /*43f0*/  DFMA R64, R66, -R54, R56 ;  /* 0x800000364240722b */ /* 0x000fe20000000038 */
[----:B------:R-:W-:-:S07]  /*4400*/  ISETP.GT.U32.OR P0, PT, R19, 0x7feffffe, P0 ;  /* 0x7feffffe1300780c */ /* 0x000fce0000704470 */
[----:B------:R-:W-:-:S06]  /*4410*/  DFMA R58, R58, R64, R66 ;  /* 0x000000403a3a722b */ /* 0x000fcc0000000042 */
[----:B------:R-:W-:Y:S05]  /*4420*/  @P0 BRA `(.L_x_123) ;  /* 0x00000000006c0947 */ /* 0x000fea0003800000 */
[----:B------:R-:W-:Y:S01]  /*4430*/  LOP3.LUT R9, R53, 0x7ff00000, RZ, 0xc0, !PT ;  /* 0x7ff0000035097812 */ /* 0x000fe200078ec0ff */
[----:B------:R-:W-:-:S03]  /*4440*/  IMAD.MOV.U32 R48, RZ, RZ, RZ ;  /* 0x000000ffff307224 */ /* 0x000fc600078e00ff */
[CC--:B------:R-:W-:Y:S02]  /*4450*/  ISETP.GE.U32.AND P0, PT, R18.reuse, R9.reuse, PT ;  /* 0x000000091200720c */ /* 0x0c0fe40003f06070 */
[----:B------:R-:W-:Y:S02]  /*4460*/  VIADDMNMX R9, R18, -R9, 0xb9600000, !PT ;  /* 0xb960000012097446 */ /* 0x000fe40007800909 */
[----:B------:R-:W-:Y:S02]  /*4470*/  SEL R18, R17, 0x63400000, !P0 ;  /* 0x6340000011127807 */ /* 0x000fe40004000000 */
[----:B------:R-:W-:-:S05]  /*4480*/  VIMNMX R9, PT, PT, R9, 0x46a00000, PT ;  /* 0x46a0000009097848 */ /* 0x000fca0003fe0100 */
[----:B------:R-:W-:-:S04]  /*4490*/  IMAD.IADD R17, R9, 0x1, -R18 ;  /* 0x0000000109117824 */ /* 0x000fc800078e0a12 */
        /* <DEDUP_REMOVED lines=10> */
[----:B------:R-:W-:Y:S01]  /*4540*/  IMAD.MOV R49, RZ, RZ, -R17 ;  /* 0x000000ffff317224 */ /* 0x000fe200078e0a11 */
[----:B------:R-:W-:Y:S02]  /*4550*/  MOV R48, RZ ;  /* 0x000000ff00307202 */ /* 0x000fe40000000f00 */
[----:B------:R-:W-:-:S04]  /*4560*/  IADD3 R17, PT, PT, -R17, -0x43300000, RZ ;  /* 0xbcd0000011117810 */ /* 0x000fc80007ffe1ff */
[----:B------:R-:W-:Y:S02]  /*4570*/  DFMA R48, R18, -R48, R58 ;  /* 0x800000301230722b */ /* 0x000fe4000000003a */
[----:B------:R-:W-:-:S08]  /*4580*/  DMUL.RP R58, R58, R52 ;  /* 0x000000343a3a7228 */ /* 0x000fd00000008000 */
[----:B------:R-:W-:Y:S02]  /*4590*/  FSETP.NEU.AND P0, PT, |R49|, R17, PT ;  /* 0x000000113100720b */ /* 0x000fe40003f0d200 */
[----:B------:R-:W-:Y:S02]  /*45a0*/  LOP3.LUT R9, R59, R9, RZ, 0x3c, !PT ;  /* 0x000000093b097212 */ /* 0x000fe400078e3cff */
[----:B------:R-:W-:Y:S02]  /*45b0*/  FSEL R18, R58, R18, !P0 ;  /* 0x000000123a127208 */ /* 0x000fe40004000000 */
[----:B------:R-:W-:Y:S01]  /*45c0*/  FSEL R19, R9, R19, !P0 ;  /* 0x0000001309137208 */ /* 0x000fe20004000000 */
[----:B------:R-:W-:Y:S06]  /*45d0*/  BRA `(.L_x_124) ;  /* 0x0000000000607947 */ /* 0x000fec0003800000 */
.L_x_123:
        /* <DEDUP_REMOVED lines=11> */
[----:B------:R-:W-:Y:S01]  /*4690*/  @P0 LOP3.LUT R17, R9, 0x7ff00000, RZ, 0xfc, !PT ;  /* 0x7ff0000009110812 */ /* 0x000fe200078efcff */
[----:B------:R-:W-:Y:S02]  /*46a0*/  @!P0 IMAD.MOV.U32 R18, RZ, RZ, RZ ;  /* 0x000000ffff128224 */ /* 0x000fe400078e00ff */
[----:B------:R-:W-:Y:S02]  /*46b0*/  @!P0 IMAD.MOV.U32 R19, RZ, RZ, R9 ;  /* 0x000000ffff138224 */ /* 0x000fe400078e0009 */
[----:B------:R-:W-:Y:S02]  /*46c0*/  @P0 IMAD.MOV.U32 R18, RZ, RZ, RZ ;  /* 0x000000ffff120224 */ /* 0x000fe400078e00ff */
[----:B------:R-:W-:Y:S01]  /*46d0*/  @P0 IMAD.MOV.U32 R19, RZ, RZ, R17 ;  /* 0x000000ffff130224 */ /* 0x000fe200078e0011 */
[----:B------:R-:W-:Y:S06]  /*46e0*/  BRA `(.L_x_124) ;  /* 0x00000000001c7947 */ /* 0x000fec0003800000 */
.L_x_126:
[----:B------:R-:W-:Y:S01]  /*46f0*/  LOP3.LUT R9, R53, 0x80000, RZ, 0xfc, !PT ;  /* 0x0008000035097812 */ /* 0x000fe200078efcff */
[----:B------:R-:W-:-:S03]  /*4700*/  IMAD.MOV.U32 R18, RZ, RZ, R52 ;  /* 0x000000ffff127224 */ /* 0x000fc600078e0034 */
[----:B------:R-:W-:Y:S01]  /*4710*/  MOV R19, R9 ;  /* 0x0000000900137202 */ /* 0x000fe20000000f00 */
[----:B------:R-:W-:Y:S06]  /*4720*/  BRA `(.L_x_124) ;  /* 0x00000000000c7947 */ /* 0x000fec0003800000 */
.L_x_125:
[----:B------:R-:W-:Y:S01]  /*4730*/  LOP3.LUT R9, R61, 0x80000, RZ, 0xfc, !PT ;  /* 0x000800003d097812 */ /* 0x000fe200078efcff */
[----:B------:R-:W-:-:S04]  /*4740*/  IMAD.MOV.U32 R18, RZ, RZ, R60 ;  /* 0x000000ffff127224 */ /* 0x000fc800078e003c */
[----:B------:R-:W-:-:S07]  /*4750*/  IMAD.MOV.U32 R19, RZ, RZ, R9 ;  /* 0x000000ffff137224 */ /* 0x000fce00078e0009 */
.L_x_124:
[----:B------:R-:W-:Y:S02]  /*4760*/  IMAD.MOV.U32 R48, RZ, RZ, R26 ;  /* 0x000000ffff307224 */ /* 0x000fe400078e001a */
[----:B------:R-:W-:Y:S02]  /*4770*/  IMAD.MOV.U32 R49, RZ, RZ, 0x0 ;  /* 0x00000000ff317424 */ /* 0x000fe400078e00ff */
[----:B------:R-:W-:Y:S02]  /*4780*/  IMAD.MOV.U32 R9, RZ, RZ, R19 ;  /* 0x000000ffff097224 */ /* 0x000fe400078e0013 */
[----:B------:R-:W-:Y:S05]  /*4790*/  RET.REL.NODEC R48 `(dvdiqqe_batch_f32) ;  /* 0xffffffb830187950 */ /* 0x000fea0003c3ffff */
        .weak           $__internal_3_$__cuda_sm3x_div_rn_noftz_f32_slowpath
        .type           $__internal_3_$__cuda_sm3x_div_rn_noftz_f32_slowpath,@function
        .size           $__internal_3_$__cuda_sm3x_div_rn_noftz_f32_slowpath,(.L_x_139 - $__internal_3_$__cuda_sm3x_div_rn_noftz_f32_slowpath)
$__internal_3_$__cuda_sm3x_div_rn_noftz_f32_slowpath:
[----:B------:R-:W-:Y:S02]  /*47a0*/  SHF.R.U32.HI R17, RZ, 0x17, R0 ;  /* 0x00000017ff117819 */ /* 0x000fe40000011600 */
[----:B------:R-:W-:Y:S02]  /*47b0*/  SHF.R.U32.HI R26, RZ, 0x17, R9 ;  /* 0x00000017ff1a7819 */ /* 0x000fe40000011609 */
[----:B------:R-:W-:Y:S02]  /*47c0*/  LOP3.LUT R17, R17, 0xff, RZ, 0xc0, !PT ;  /* 0x000000ff11117812 */ /* 0x000fe400078ec0ff */
[----:B------:R-:W-:Y:S02]  /*47d0*/  LOP3.LUT R26, R26, 0xff, RZ, 0xc0, !PT ;  /* 0x000000ff1a1a7812 */ /* 0x000fe400078ec0ff */
[----:B------:R-:W-:Y:S01]  /*47e0*/  MOV R48, R0 ;  /* 0x0000000000307202 */ /* 0x000fe20000000f00 */
[----:B------:R-:W-:Y:S02]  /*47f0*/  VIADD R50, R17, 0xffffffff ;  /* 0xffffffff11327836 */ /* 0x000fe40000000000 */
[----:B------:R-:W-:-:S03]  /*4800*/  VIADD R51, R26, 0xffffffff ;  /* 0xffffffff1a337836 */ /* 0x000fc60000000000 */
        /* <DEDUP_REMOVED lines=22> */
[----:B------:R-:W-:Y:S02]  /*4970*/  @P0 IMAD.MOV.U32 R19, RZ, RZ, RZ ;  /* 0x000000ffff130224 */ /* 0x000fe400078e00ff */
[----:B------:R-:W-:Y:S01]  /*4980*/  @!P0 FFMA R9, R9, 1.84467440737095516160e+19, RZ ;  /* 0x5f80000009098823 */ /* 0x000fe200000000ff */
[----:B------:R-:W-:Y:S02]  /*4990*/  @!P0 IMAD.MOV.U32 R19, RZ, RZ, -0x40 ;  /* 0xffffffc0ff138424 */ /* 0x000fe400078e00ff */
[----:B------:R-:W-:Y:S02]  /*49a0*/  @!P1 FFMA R48, R0, 1.84467440737095516160e+19, RZ ;  /* 0x5f80000000309823 */ /* 0x000fe400000000ff */
[----:B------:R-:W-:-:S07]  /*49b0*/  @!P1 VIADD R19, R19, 0x40 ;  /* 0x0000004013139836 */ /* 0x000fce0000000000 */
.L_x_127:
[----:B------:R-:W-:Y:S01]  /*49c0*/  LEA R51, R17, 0xc0800000, 0x17 ;  /* 0xc080000011337811 */ /* 0x000fe200078eb8ff */
[----:B------:R-:W-:-:S04]  /*49d0*/  VIADD R26, R26, 0xffffff81 ;  /* 0xffffff811a1a7836 */ /* 0x000fc80000000000 */
[----:B------:R-:W-:Y:S02]  /*49e0*/  IMAD.IADD R53, R48, 0x1, -R51 ;  /* 0x0000000130357824 */ /* 0x000fe400078e0a33 */
[C---:B------:R-:W-:Y:S01]  /*49f0*/  IMAD R9, R26.reuse, -0x800000, R9 ;  /* 0xff8000001a097824 */ /* 0x040fe200078e0209 */
[----:B------:R-:W-:Y:S01]  /*4a00*/  IADD3 R26, PT, PT, R26, 0x7f, -R17 ;  /* 0x0000007f1a1a7810 */ /* 0x000fe20007ffe811 */
[----:B------:R-:W0:Y:S01]  /*4a10*/  MUFU.RCP R51, R53 ;  /* 0x0000003500337308 */ /* 0x000e220000001000 */
[----:B------:R-:W-:-:S03]  /*4a20*/  FADD.FTZ R48, -R53, -RZ ;  /* 0x800000ff35307221 */ /* 0x000fc60000010100 */
[----:B------:R-:W-:Y:S02]  /*4a30*/  IMAD.IADD R26, R26, 0x1, R19 ;  /* 0x000000011a1a7824 */ /* 0x000fe400078e0213 */
        /* <DEDUP_REMOVED lines=8> */
[----:B------:R-:W-:-:S04]  /*4ac0*/  LOP3.LUT R17, R17, 0xff, RZ, 0xc0, !PT ;  /* 0x000000ff11117812 */ /* 0x000fc800078ec0ff */
[----:B------:R-:W-:-:S05]  /*4ad0*/  IADD3 R17, PT, PT, R17, R26, RZ ;  /* 0x0000001a11117210 */ /* 0x000fca0007ffe0ff */
        /* <DEDUP_REMOVED lines=11> */
[CCC-:B------:R-:W-:Y:S01]  /*4b90*/  FFMA.RP R19, R50.reuse, R48.reuse, R51.reuse ;  /* 0x0000003032137223 */ /* 0x1c0fe20000008033 */
[----:B------:R-:W-:Y:S01]  /*4ba0*/  FFMA.RM R48, R50, R48, R51 ;  /* 0x0000003032307223 */ /* 0x000fe20000004033 */
[C---:B------:R-:W-:Y:S01]  /*4bb0*/  VIADD R50, R17.reuse, 0x20 ;  /* 0x0000002011327836 */ /* 0x040fe20000000000 */
[C---:B------:R-:W-:Y:S02]  /*4bc0*/  ISETP.NE.AND P2, PT, R17.reuse, RZ, PT ;  /* 0x000000ff1100720c */ /* 0x040fe40003f45270 */
[----:B------:R-:W-:Y:S02]  /*4bd0*/  LOP3.LUT R26, R26, 0x7fffff, RZ, 0xc0, !PT ;  /* 0x007fffff1a1a7812 */ /* 0x000fe400078ec0ff */
[----:B------:R-:W-:Y:S01]  /*4be0*/  ISETP.NE.AND P1, PT, R17, RZ, PT ;  /* 0x000000ff1100720c */ /* 0x000fe20003f25270 */
[----:B------:R-:W-:Y:S01]  /*4bf0*/  IMAD.MOV R17, RZ, RZ, -R17 ;  /* 0x000000ffff117224 */ /* 0x000fe200078e0a11 */
        /* <DEDUP_REMOVED lines=14> */
.L_x_133:
[----:B------:R-:W-:-:S04]  /*4ce0*/  LOP3.LUT R9, R9, 0x80000000, RZ, 0xc0, !PT ;  /* 0x8000000009097812 */ /* 0x000fc800078ec0ff */
[----:B------:R-:W-:Y:S01]  /*4cf0*/  LOP3.LUT R9, R9, 0x7f800000, RZ, 0xfc, !PT ;  /* 0x7f80000009097812 */ /* 0x000fe200078efcff */
[----:B------:R-:W-:Y:S06]  /*4d00*/  BRA `(.L_x_134) ;  /* 0x0000000000287947 */ /* 0x000fec0003800000 */
.L_x_132:
[----:B------:R-:W-:Y:S01]  /*4d10*/  IMAD R9, R26, 0x800000, R9 ;  /* 0x008000001a097824 */ /* 0x000fe200078e0209 */
[----:B------:R-:W-:Y:S06]  /*4d20*/  BRA `(.L_x_134) ;  /* 0x0000000000207947 */ /* 0x000fec0003800000 */
.L_x_131:
[----:B------:R-:W-:-:S04]  /*4d30*/  LOP3.LUT R9, R48, 0x80000000, R9, 0x48, !PT ;  /* 0x8000000030097812 */ /* 0x000fc800078e4809 */
[----:B------:R-:W-:Y:S01]  /*4d40*/  LOP3.LUT R9, R9, 0x7f800000, RZ, 0xfc, !PT ;  /* 0x7f80000009097812 */ /* 0x000fe200078efcff */
[----:B------:R-:W-:Y:S06]  /*4d50*/  BRA `(.L_x_134) ;  /* 0x0000000000147947 */ /* 0x000fec0003800000 */
.L_x_130:
[----:B------:R-:W-:Y:S01]  /*4d60*/  LOP3.LUT R9, R48, 0x80000000, R9, 0x48, !PT ;  /* 0x8000000030097812 */ /* 0x000fe200078e4809 */
[----:B------:R-:W-:Y:S06]  /*4d70*/  BRA `(.L_x_134) ;  /* 0x00000000000c7947 */ /* 0x000fec0003800000 */
.L_x_129:
[----:B------:R-:W0:Y:S01]  /*4d80*/  MUFU.RSQ R9, -QNAN ;  /* 0xffc0000000097908 */ /* 0x000e220000001400 */
[----:B------:R-:W-:Y:S05]  /*4d90*/  BRA `(.L_x_134) ;  /* 0x0000000000047947 */ /* 0x000fea0003800000 */
.L_x_128:
[----:B------:R-:W-:-:S07]  /*4da0*/  FADD.FTZ R9, R9, R0 ;  /* 0x0000000009097221 */ /* 0x000fce0000010000 */
.L_x_134:
[----:B------:R-:W-:-:S04]  /*4db0*/  IMAD.MOV.U32 R19, RZ, RZ, 0x0 ;  /* 0x00000000ff137424 */ /* 0x000fc800078e00ff */
[----:B0-----:R-:W-:Y:S05]  /*4dc0*/  RET.REL.NODEC R18 `(dvdiqqe_batch_f32) ;  /* 0xffffffb0128c7950 */ /* 0x001fea0003c3ffff */
.L_x_135:
        /* <DEDUP_REMOVED lines=11> */
.L_x_139:


//--------------------- .nv.shared.reserved.0     --------------------------
	.section	.nv.shared.reserved.0,"aw",@nobits
	.weak		__nv_reservedSMEM_offset_0_alias
	.size		__nv_reservedSMEM_offset_0_alias, 0, 64
	.other		__nv_reservedSMEM_offset_0_alias,@"STO_CUDA_RESERVED_SHARED STV_DEFAULT"
__nv_reservedSMEM_offset_0_alias:
	.zero		0
	.zero		64


//--------------------- .nv.constant0.dvdiqqe_many_series_one_param_f32 --------------------------
	.section	.nv.constant0.dvdiqqe_many_series_one_param_f32,"a",@progbits
	.sectionflags	@""
	.align	4
.nv.constant0.dvdiqqe_many_series_one_param_f32:
	.zero		1000


//--------------------- .nv.constant0.dvdiqqe_batch_f32 --------------------------
	.section	.nv.constant0.dvdiqqe_batch_f32,"a",@progbits
	.sectionflags	@""
	.align	4
.nv.constant0.dvdiqqe_batch_f32:
	.zero		1016


//--------------------- SYMBOLS --------------------------

	.type		.nv.reservedSmem.offset0,@object
	.size		.nv.reservedSmem.offset0,0x4
